//
// Generated by NVIDIA NVVM Compiler
//
// Compiler Build ID: CL-36424714
// Cuda compilation tools, release 13.0, V13.0.88
// Based on NVVM 20.0.0
//

.version 9.0
.target sm_100
.address_size 64

	// .globl	_Z28sconv_packed_fwd_row_f32_kerPfS_iii
.extern .shared .align 16 .b8 _inp[];

.visible .entry _Z28sconv_packed_fwd_row_f32_kerPfS_iii(
	.param .u64 .ptr .align 1 _Z28sconv_packed_fwd_row_f32_kerPfS_iii_param_0,
	.param .u64 .ptr .align 1 _Z28sconv_packed_fwd_row_f32_kerPfS_iii_param_1,
	.param .u32 _Z28sconv_packed_fwd_row_f32_kerPfS_iii_param_2,
	.param .u32 _Z28sconv_packed_fwd_row_f32_kerPfS_iii_param_3,
	.param .u32 _Z28sconv_packed_fwd_row_f32_kerPfS_iii_param_4
)
{
	.reg .pred 	%p<6>;
	.reg .b32 	%r<30>;
	.reg .b32 	%f<8>;
	.reg .b64 	%rd<16>;

	ld.param.u64 	%rd1, [_Z28sconv_packed_fwd_row_f32_kerPfS_iii_param_0];
	ld.param.u64 	%rd2, [_Z28sconv_packed_fwd_row_f32_kerPfS_iii_param_1];
	ld.param.u32 	%r7, [_Z28sconv_packed_fwd_row_f32_kerPfS_iii_param_2];
	ld.param.u32 	%r8, [_Z28sconv_packed_fwd_row_f32_kerPfS_iii_param_3];
	ld.param.u32 	%r9, [_Z28sconv_packed_fwd_row_f32_kerPfS_iii_param_4];
	mov.u32 	%r1, %tid.x;
	mov.u32 	%r2, %tid.y;
	mov.u32 	%r10, %ctaid.y;
	mov.u32 	%r3, %ntid.y;
	mad.lo.s32 	%r4, %r10, %r3, %r2;
	mov.u32 	%r5, %tid.z;
	mov.u32 	%r11, %ctaid.z;
	mov.u32 	%r12, %ntid.z;
	mad.lo.s32 	%r6, %r11, %r12, %r5;
	setp.ge.s32 	%p1, %r1, %r7;
	setp.ge.s32 	%p2, %r4, %r8;
	or.pred  	%p3, %p1, %p2;
	setp.ge.s32 	%p4, %r6, %r9;
	or.pred  	%p5, %p3, %p4;
	@%p5 bra 	$L__BB0_2;
	cvta.to.global.u64 	%rd3, %rd2;
	cvta.to.global.u64 	%rd4, %rd1;
	mul.lo.s32 	%r13, %r7, %r6;
	mul.lo.s32 	%r14, %r13, %r8;
	cvt.u64.u32 	%rd5, %r14;
	mad.lo.s32 	%r15, %r5, %r3, %r2;
	add.s32 	%r16, %r7, 2;
	mul.lo.s32 	%r17, %r16, %r15;
	shl.b32 	%r18, %r17, 2;
	mov.u32 	%r19, _inp;
	add.s32 	%r20, %r19, %r18;
	mad.lo.s32 	%r21, %r7, %r4, %r1;
	cvt.u64.u32 	%rd6, %r21;
	add.s64 	%rd7, %rd5, %rd6;
	shl.b64 	%rd8, %rd7, 2;
	add.s64 	%rd9, %rd3, %rd8;
	ld.global.f32 	%f1, [%rd9];
	shl.b32 	%r22, %r1, 2;
	add.s32 	%r23, %r20, %r22;
	st.shared.f32 	[%r23+4], %f1;
	mov.b32 	%r24, 0;
	st.shared.u32 	[%r20], %r24;
	shl.b32 	%r25, %r7, 2;
	add.s32 	%r26, %r20, %r25;
	st.shared.u32 	[%r26+4], %r24;
	bar.sync 	0;
	mul.lo.s32 	%r27, %r14, 5;
	mul.wide.u32 	%rd10, %r27, 4;
	add.s64 	%rd11, %rd4, %rd10;
	ld.shared.f32 	%f2, [%r23+8];
	ld.shared.f32 	%f3, [%r23];
	sub.f32 	%f4, %f2, %f3;
	mul.wide.u32 	%rd12, %r21, 4;
	add.s64 	%rd13, %rd11, %rd12;
	st.global.f32 	[%rd13], %f4;
	ld.shared.f32 	%f5, [%r23+4];
	fma.rn.f32 	%f6, %f5, 0f40000000, %f2;
	add.f32 	%f7, %f3, %f6;
	add.s32 	%r28, %r8, %r4;
	mad.lo.s32 	%r29, %r28, %r7, %r1;
	mul.wide.u32 	%rd14, %r29, 4;
	add.s64 	%rd15, %rd11, %rd14;
	st.global.f32 	[%rd15], %f7;
$L__BB0_2:
	ret;

}
	// .globl	_Z28sconv_packed_fwd_col_f32_kerPfS_iii
.visible .entry _Z28sconv_packed_fwd_col_f32_kerPfS_iii(
	.param .u64 .ptr .align 1 _Z28sconv_packed_fwd_col_f32_kerPfS_iii_param_0,
	.param .u64 .ptr .align 1 _Z28sconv_packed_fwd_col_f32_kerPfS_iii_param_1,
	.param .u32 _Z28sconv_packed_fwd_col_f32_kerPfS_iii_param_2,
	.param .u32 _Z28sconv_packed_fwd_col_f32_kerPfS_iii_param_3,
	.param .u32 _Z28sconv_packed_fwd_col_f32_kerPfS_iii_param_4
)
{
	.reg .pred 	%p<6>;
	.reg .b32 	%r<45>;
	.reg .b32 	%f<16>;
	.reg .b64 	%rd<23>;

	ld.param.u64 	%rd1, [_Z28sconv_packed_fwd_col_f32_kerPfS_iii_param_0];
	ld.param.u64 	%rd2, [_Z28sconv_packed_fwd_col_f32_kerPfS_iii_param_1];
	ld.param.u32 	%r7, [_Z28sconv_packed_fwd_col_f32_kerPfS_iii_param_2];
	ld.param.u32 	%r8, [_Z28sconv_packed_fwd_col_f32_kerPfS_iii_param_3];
	ld.param.u32 	%r9, [_Z28sconv_packed_fwd_col_f32_kerPfS_iii_param_4];
	mov.u32 	%r1, %tid.x;
	mov.u32 	%r10, %ctaid.x;
	mov.u32 	%r2, %ntid.x;
	mad.lo.s32 	%r3, %r10, %r2, %r1;
	mov.u32 	%r4, %tid.y;
	mov.u32 	%r5, %tid.z;
	mov.u32 	%r11, %ctaid.z;
	mov.u32 	%r12, %ntid.z;
	mad.lo.s32 	%r6, %r11, %r12, %r5;
	setp.ge.s32 	%p1, %r3, %r7;
	setp.ge.s32 	%p2, %r4, %r8;
	or.pred  	%p3, %p1, %p2;
	setp.ge.s32 	%p4, %r6, %r9;
	or.pred  	%p5, %p3, %p4;
	@%p5 bra 	$L__BB1_2;
	cvta.to.global.u64 	%rd3, %rd1;
	cvta.to.global.u64 	%rd4, %rd2;
	mad.lo.s32 	%r13, %r5, %r2, %r1;
	add.s32 	%r14, %r8, 2;
	mul.lo.s32 	%r15, %r13, %r14;
	shl.b32 	%r16, %r15, 3;
	mov.u32 	%r17, _inp;
	add.s32 	%r18, %r17, %r16;
	shl.b32 	%r19, %r8, 2;
	add.s32 	%r20, %r18, %r19;
	add.s32 	%r21, %r20, 8;
	mul.lo.s32 	%r22, %r6, %r7;
	mul.lo.s32 	%r23, %r22, %r8;
	mul.lo.s32 	%r24, %r23, 5;
	mul.wide.s32 	%rd5, %r24, 4;
	add.s64 	%rd6, %rd3, %rd5;
	mad.lo.s32 	%r25, %r8, %r4, %r3;
	mul.wide.s32 	%rd7, %r25, 4;
	add.s64 	%rd8, %rd6, %rd7;
	ld.global.f32 	%f1, [%rd8];
	shl.b32 	%r26, %r4, 2;
	add.s32 	%r27, %r18, %r26;
	st.shared.f32 	[%r27+4], %f1;
	add.s32 	%r28, %r7, %r4;
	mad.lo.s32 	%r29, %r28, %r8, %r3;
	mul.wide.s32 	%rd9, %r29, 4;
	add.s64 	%rd10, %rd6, %rd9;
	ld.global.f32 	%f2, [%rd10];
	add.s32 	%r30, %r21, %r26;
	st.shared.f32 	[%r30+4], %f2;
	mov.b32 	%r31, 0;
	st.shared.u32 	[%r18], %r31;
	st.shared.u32 	[%r20+8], %r31;
	st.shared.u32 	[%r20+4], %r31;
	add.s32 	%r32, %r21, %r19;
	st.shared.u32 	[%r32+4], %r31;
	bar.sync 	0;
	mad.lo.s32 	%r33, %r8, %r6, %r4;
	mad.lo.s32 	%r34, %r33, %r7, %r3;
	mul.wide.s32 	%rd11, %r34, 4;
	add.s64 	%rd12, %rd4, %rd11;
	ld.global.f32 	%f3, [%rd12];
	mad.lo.s32 	%r35, %r7, %r4, %r3;
	mul.wide.s32 	%rd13, %r35, 4;
	add.s64 	%rd14, %rd6, %rd13;
	st.global.f32 	[%rd14], %f3;
	ld.shared.f32 	%f4, [%r27+8];
	ld.shared.f32 	%f5, [%r27];
	sub.f32 	%f6, %f4, %f5;
	add.s32 	%r36, %r8, %r4;
	mad.lo.s32 	%r37, %r36, %r7, %r3;
	mul.wide.s32 	%rd15, %r37, 4;
	add.s64 	%rd16, %rd6, %rd15;
	st.global.f32 	[%rd16], %f6;
	ld.shared.f32 	%f7, [%r30+8];
	ld.shared.f32 	%f8, [%r30];
	sub.f32 	%f9, %f7, %f8;
	shl.b32 	%r38, %r8, 1;
	add.s32 	%r39, %r36, %r38;
	mad.lo.s32 	%r40, %r39, %r7, %r3;
	mul.wide.s32 	%rd17, %r40, 4;
	add.s64 	%rd18, %rd6, %rd17;
	st.global.f32 	[%rd18], %f9;
	ld.shared.f32 	%f10, [%r27+4];
	fma.rn.f32 	%f11, %f10, 0f40000000, %f4;
	add.f32 	%f12, %f5, %f11;
	add.s32 	%r41, %r36, %r8;
	mad.lo.s32 	%r42, %r41, %r7, %r3;
	mul.wide.s32 	%rd19, %r42, 4;
	add.s64 	%rd20, %rd6, %rd19;
	st.global.f32 	[%rd20], %f12;
	ld.shared.f32 	%f13, [%r30+4];
	fma.rn.f32 	%f14, %f13, 0f40000000, %f7;
	add.f32 	%f15, %f8, %f14;
	add.s32 	%r43, %r41, %r38;
	mad.lo.s32 	%r44, %r43, %r7, %r3;
	mul.wide.s32 	%rd21, %r44, 4;
	add.s64 	%rd22, %rd6, %rd21;
	st.global.f32 	[%rd22], %f15;
$L__BB1_2:
	ret;

}
	// .globl	_Z28sconv_packed_bwd_col_f32_kerPfS_S_iii
.visible .entry _Z28sconv_packed_bwd_col_f32_kerPfS_S_iii(
	.param .u64 .ptr .align 1 _Z28sconv_packed_bwd_col_f32_kerPfS_S_iii_param_0,
	.param .u64 .ptr .align 1 _Z28sconv_packed_bwd_col_f32_kerPfS_S_iii_param_1,
	.param .u64 .ptr .align 1 _Z28sconv_packed_bwd_col_f32_kerPfS_S_iii_param_2,
	.param .u32 _Z28sconv_packed_bwd_col_f32_kerPfS_S_iii_param_3,
	.param .u32 _Z28sconv_packed_bwd_col_f32_kerPfS_S_iii_param_4,
	.param .u32 _Z28sconv_packed_bwd_col_f32_kerPfS_S_iii_param_5
)
{
	.reg .pred 	%p<6>;
	.reg .b32 	%r<55>;
	.reg .b32 	%f<24>;
	.reg .b64 	%rd<27>;

	ld.param.u64 	%rd1, [_Z28sconv_packed_bwd_col_f32_kerPfS_S_iii_param_0];
	ld.param.u64 	%rd2, [_Z28sconv_packed_bwd_col_f32_kerPfS_S_iii_param_1];
	ld.param.u64 	%rd3, [_Z28sconv_packed_bwd_col_f32_kerPfS_S_iii_param_2];
	ld.param.u32 	%r7, [_Z28sconv_packed_bwd_col_f32_kerPfS_S_iii_param_3];
	ld.param.u32 	%r8, [_Z28sconv_packed_bwd_col_f32_kerPfS_S_iii_param_4];
	ld.param.u32 	%r9, [_Z28sconv_packed_bwd_col_f32_kerPfS_S_iii_param_5];
	mov.u32 	%r1, %tid.x;
	mov.u32 	%r10, %ctaid.x;
	mov.u32 	%r2, %ntid.x;
	mad.lo.s32 	%r3, %r10, %r2, %r1;
	mov.u32 	%r4, %tid.y;
	mov.u32 	%r5, %tid.z;
	mov.u32 	%r11, %ctaid.z;
	mov.u32 	%r12, %ntid.z;
	mad.lo.s32 	%r6, %r11, %r12, %r5;
	setp.ge.s32 	%p1, %r3, %r7;
	setp.ge.s32 	%p2, %r4, %r8;
	or.pred  	%p3, %p1, %p2;
	setp.ge.s32 	%p4, %r6, %r9;
	or.pred  	%p5, %p3, %p4;
	@%p5 bra 	$L__BB2_2;
	cvta.to.global.u64 	%rd4, %rd3;
	cvta.to.global.u64 	%rd5, %rd1;
	cvta.to.global.u64 	%rd6, %rd2;
	mad.lo.s32 	%r13, %r5, %r2, %r1;
	add.s32 	%r14, %r8, 2;
	mul.lo.s32 	%r15, %r13, %r14;
	shl.b32 	%r16, %r15, 4;
	mov.u32 	%r17, _inp;
	add.s32 	%r18, %r17, %r16;
	shl.b32 	%r19, %r8, 2;
	add.s32 	%r20, %r18, %r19;
	add.s32 	%r21, %r20, 8;
	add.s32 	%r22, %r20, %r19;
	add.s32 	%r23, %r22, 16;
	add.s32 	%r24, %r22, %r19;
	add.s32 	%r25, %r24, 24;
	mul.lo.s32 	%r26, %r6, %r7;
	mul.lo.s32 	%r27, %r26, %r8;
	mul.lo.s32 	%r28, %r27, 5;
	mul.wide.s32 	%rd7, %r28, 4;
	add.s64 	%rd8, %rd4, %rd7;
	mad.lo.s32 	%r29, %r8, %r4, %r3;
	mul.wide.s32 	%rd9, %r29, 4;
	add.s64 	%rd10, %rd8, %rd9;
	ld.global.f32 	%f1, [%rd10];
	mul.lo.s32 	%r30, %r8, %r6;
	add.s32 	%r31, %r30, %r4;
	mad.lo.s32 	%r32, %r31, %r7, %r3;
	mul.wide.s32 	%rd11, %r32, 4;
	add.s64 	%rd12, %rd5, %rd11;
	st.global.f32 	[%rd12], %f1;
	add.s32 	%r33, %r7, %r4;
	mad.lo.s32 	%r34, %r33, %r8, %r3;
	mul.wide.s32 	%rd13, %r34, 4;
	add.s64 	%rd14, %rd8, %rd13;
	ld.global.f32 	%f2, [%rd14];
	shl.b32 	%r35, %r4, 2;
	add.s32 	%r36, %r18, %r35;
	st.shared.f32 	[%r36+4], %f2;
	add.s32 	%r37, %r33, %r7;
	mad.lo.s32 	%r38, %r37, %r8, %r3;
	mul.wide.s32 	%rd15, %r38, 4;
	add.s64 	%rd16, %rd8, %rd15;
	ld.global.f32 	%f3, [%rd16];
	add.s32 	%r39, %r21, %r35;
	st.shared.f32 	[%r39+4], %f3;
	add.s32 	%r40, %r37, %r7;
	mad.lo.s32 	%r41, %r40, %r8, %r3;
	mul.wide.s32 	%rd17, %r41, 4;
	add.s64 	%rd18, %rd8, %rd17;
	ld.global.f32 	%f4, [%rd18];
	add.s32 	%r42, %r23, %r35;
	st.shared.f32 	[%r42+4], %f4;
	add.s32 	%r43, %r40, %r7;
	mad.lo.s32 	%r44, %r43, %r8, %r3;
	mul.wide.s32 	%rd19, %r44, 4;
	add.s64 	%rd20, %rd8, %rd19;
	ld.global.f32 	%f5, [%rd20];
	add.s32 	%r45, %r25, %r35;
	st.shared.f32 	[%r45+4], %f5;
	mov.b32 	%r46, 0;
	st.shared.u32 	[%r18], %r46;
	st.shared.u32 	[%r20+4], %r46;
	st.shared.u32 	[%r20+8], %r46;
	add.s32 	%r47, %r21, %r19;
	st.shared.u32 	[%r47+4], %r46;
	st.shared.u32 	[%r22+16], %r46;
	add.s32 	%r48, %r23, %r19;
	st.shared.u32 	[%r48+4], %r46;
	st.shared.u32 	[%r24+24], %r46;
	add.s32 	%r49, %r25, %r19;
	st.shared.u32 	[%r49+4], %r46;
	bar.sync 	0;
	mul.lo.s32 	%r50, %r7, %r30;
	shl.b32 	%r51, %r50, 1;
	mul.wide.s32 	%rd21, %r51, 4;
	add.s64 	%rd22, %rd6, %rd21;
	ld.shared.f32 	%f6, [%r36];
	ld.shared.f32 	%f7, [%r36+8];
	sub.f32 	%f8, %f6, %f7;
	ld.shared.f32 	%f9, [%r39+8];
	add.f32 	%f10, %f8, %f9;
	ld.shared.f32 	%f11, [%r39+4];
	fma.rn.f32 	%f12, %f11, 0f40000000, %f10;
	ld.shared.f32 	%f13, [%r39];
	add.f32 	%f14, %f13, %f12;
	mad.lo.s32 	%r52, %r7, %r4, %r3;
	mul.wide.s32 	%rd23, %r52, 4;
	add.s64 	%rd24, %rd22, %rd23;
	st.global.f32 	[%rd24], %f14;
	ld.shared.f32 	%f15, [%r42];
	ld.shared.f32 	%f16, [%r42+8];
	sub.f32 	%f17, %f15, %f16;
	ld.shared.f32 	%f18, [%r45+8];
	add.f32 	%f19, %f17, %f18;
	ld.shared.f32 	%f20, [%r45+4];
	fma.rn.f32 	%f21, %f20, 0f40000000, %f19;
	ld.shared.f32 	%f22, [%r45];
	add.f32 	%f23, %f22, %f21;
	add.s32 	%r53, %r8, %r4;
	mad.lo.s32 	%r54, %r53, %r7, %r3;
	mul.wide.s32 	%rd25, %r54, 4;
	add.s64 	%rd26, %rd22, %rd25;
	st.global.f32 	[%rd26], %f23;
$L__BB2_2:
	ret;

}
	// .globl	_Z28sconv_packed_bwd_row_f32_kerPfS_iii
.visible .entry _Z28sconv_packed_bwd_row_f32_kerPfS_iii(
	.param .u64 .ptr .align 1 _Z28sconv_packed_bwd_row_f32_kerPfS_iii_param_0,
	.param .u64 .ptr .align 1 _Z28sconv_packed_bwd_row_f32_kerPfS_iii_param_1,
	.param .u32 _Z28sconv_packed_bwd_row_f32_kerPfS_iii_param_2,
	.param .u32 _Z28sconv_packed_bwd_row_f32_kerPfS_iii_param_3,
	.param .u32 _Z28sconv_packed_bwd_row_f32_kerPfS_iii_param_4
)
{
	.reg .pred 	%p<6>;
	.reg .b32 	%r<35>;
	.reg .b32 	%f<14>;
	.reg .b64 	%rd<13>;

	ld.param.u64 	%rd1, [_Z28sconv_packed_bwd_row_f32_kerPfS_iii_param_0];
	ld.param.u64 	%rd2, [_Z28sconv_packed_bwd_row_f32_kerPfS_iii_param_1];
	ld.param.u32 	%r7, [_Z28sconv_packed_bwd_row_f32_kerPfS_iii_param_2];
	ld.param.u32 	%r8, [_Z28sconv_packed_bwd_row_f32_kerPfS_iii_param_3];
	ld.param.u32 	%r9, [_Z28sconv_packed_bwd_row_f32_kerPfS_iii_param_4];
	mov.u32 	%r1, %tid.x;
	mov.u32 	%r2, %tid.y;
	mov.u32 	%r10, %ctaid.y;
	mov.u32 	%r3, %ntid.y;
	mad.lo.s32 	%r4, %r10, %r3, %r2;
	mov.u32 	%r5, %tid.z;
	mov.u32 	%r11, %ctaid.z;
	mov.u32 	%r12, %ntid.z;
	mad.lo.s32 	%r6, %r11, %r12, %r5;
	setp.ge.s32 	%p1, %r1, %r7;
	setp.ge.s32 	%p2, %r4, %r8;
	or.pred  	%p3, %p1, %p2;
	setp.ge.s32 	%p4, %r6, %r9;
	or.pred  	%p5, %p3, %p4;
	@%p5 bra 	$L__BB3_2;
	cvta.to.global.u64 	%rd3, %rd2;
	cvta.to.global.u64 	%rd4, %rd1;
	mul.lo.s32 	%r13, %r6, %r7;
	mul.lo.s32 	%r14, %r13, %r8;
	shl.b32 	%r15, %r14, 1;
	mul.wide.u32 	%rd5, %r15, 4;
	add.s64 	%rd6, %rd3, %rd5;
	mad.lo.s32 	%r16, %r5, %r3, %r2;
	add.s32 	%r17, %r7, 2;
	mul.lo.s32 	%r18, %r16, %r17;
	shl.b32 	%r19, %r18, 3;
	mov.u32 	%r20, _inp;
	add.s32 	%r21, %r20, %r19;
	shl.b32 	%r22, %r7, 2;
	add.s32 	%r23, %r21, %r22;
	add.s32 	%r24, %r23, 8;
	mad.lo.s32 	%r25, %r7, %r4, %r1;
	mul.wide.u32 	%rd7, %r25, 4;
	add.s64 	%rd8, %rd6, %rd7;
	ld.global.f32 	%f1, [%rd8];
	shl.b32 	%r26, %r1, 2;
	add.s32 	%r27, %r21, %r26;
	st.shared.f32 	[%r27+4], %f1;
	add.s32 	%r28, %r8, %r4;
	mad.lo.s32 	%r29, %r28, %r7, %r1;
	mul.wide.u32 	%rd9, %r29, 4;
	add.s64 	%rd10, %rd6, %rd9;
	ld.global.f32 	%f2, [%rd10];
	add.s32 	%r30, %r24, %r26;
	st.shared.f32 	[%r30+4], %f2;
	mov.b32 	%r31, 0;
	st.shared.u32 	[%r21], %r31;
	st.shared.u32 	[%r23+4], %r31;
	st.shared.u32 	[%r23+8], %r31;
	add.s32 	%r32, %r24, %r22;
	st.shared.u32 	[%r32+4], %r31;
	bar.sync 	0;
	ld.shared.f32 	%f3, [%r27];
	ld.shared.f32 	%f4, [%r27+8];
	sub.f32 	%f5, %f3, %f4;
	ld.shared.f32 	%f6, [%r30+8];
	add.f32 	%f7, %f5, %f6;
	ld.shared.f32 	%f8, [%r30+4];
	fma.rn.f32 	%f9, %f8, 0f40000000, %f7;
	ld.shared.f32 	%f10, [%r30];
	add.f32 	%f11, %f10, %f9;
	mad.lo.s32 	%r33, %r8, %r6, %r4;
	mad.lo.s32 	%r34, %r33, %r7, %r1;
	mul.wide.u32 	%rd11, %r34, 4;
	add.s64 	%rd12, %rd4, %rd11;
	ld.global.f32 	%f12, [%rd12];
	add.f32 	%f13, %f12, %f11;
	st.global.f32 	[%rd12], %f13;
$L__BB3_2:
	ret;

}


// ===== COMPILED SASS (sm_100) =====

	.target	sm_100

	.elftype	@"ET_EXEC"


//--------------------- .note.nv.tkinfo           --------------------------
	.section	.note.nv.tkinfo,"",@"SHT_NOTE"
	.sectionflags	@"SHF_NOTE_NV_TKINFO"
	.tkinfo
        /*0018*/ 	.word	0x00000002
        /*0030*/ 	.string	""
        /*0030*/ 	.string	"ptxas"
        /*0030*/ 	.string	"Cuda compilation tools, release 13.0, V13.0.88"
        /*0030*/ 	.string	"Build cuda_13.0.r13.0/compiler.36424714_0"
        /*0030*/ 	.string	"-arch sm_100 -m 64 "



//--------------------- .note.nv.cuinfo           --------------------------
	.section	.note.nv.cuinfo,"",@"SHT_NOTE"
	.sectionflags	@"SHF_NOTE_NV_CUINFO"
        /*0018*/ 	.short	0x0002
        /*001a*/ 	.short	0x0064
        /*001c*/ 	.short	0x0082
	.zero		2


//--------------------- .nv.info                  --------------------------
	.section	.nv.info,"",@"SHT_CUDA_INFO"
	.align	4


	//----- nvinfo : EIATTR_REGCOUNT
	.align		4
        /*0000*/ 	.byte	0x04, 0x2f
        /*0002*/ 	.short	(.L_1 - .L_0)
	.align		4
.L_0:
        /*0004*/ 	.word	index@(_Z28sconv_packed_fwd_row_f32_kerPfS_iii)
        /*0008*/ 	.word	0x00000013


	//----- nvinfo : EIATTR_FRAME_SIZE
	.align		4
.L_1:
        /*000c*/ 	.byte	0x04, 0x11
        /*000e*/ 	.short	(.L_3 - .L_2)
	.align		4
.L_2:
        /*0010*/ 	.word	index@(_Z28sconv_packed_fwd_row_f32_kerPfS_iii)
        /*0014*/ 	.word	0x00000000


	//----- nvinfo : EIATTR_REGCOUNT
	.align		4
.L_3:
        /*0018*/ 	.byte	0x04, 0x2f
        /*001a*/ 	.short	(.L_5 - .L_4)
	.align		4
.L_4:
        /*001c*/ 	.word	index@(_Z28sconv_packed_fwd_col_f32_kerPfS_iii)
        /*0020*/ 	.word	0x0000001e


	//----- nvinfo : EIATTR_FRAME_SIZE
	.align		4
.L_5:
        /*0024*/ 	.byte	0x04, 0x11
        /*0026*/ 	.short	(.L_7 - .L_6)
	.align		4
.L_6:
        /*0028*/ 	.word	index@(_Z28sconv_packed_fwd_col_f32_kerPfS_iii)
        /*002c*/ 	.word	0x00000000


	//----- nvinfo : EIATTR_REGCOUNT
	.align		4
.L_7:
        /*0030*/ 	.byte	0x04, 0x2f
        /*0032*/ 	.short	(.L_9 - .L_8)
	.align		4
.L_8:
        /*0034*/ 	.word	index@(_Z28sconv_packed_bwd_col_f32_kerPfS_S_iii)
        /*0038*/ 	.word	0x0000001a


	//----- nvinfo : EIATTR_FRAME_SIZE
	.align		4
.L_9:
        /*003c*/ 	.byte	0x04, 0x11
        /*003e*/ 	.short	(.L_11 - .L_10)
	.align		4
.L_10:
        /*0040*/ 	.word	index@(_Z28sconv_packed_bwd_col_f32_kerPfS_S_iii)
        /*0044*/ 	.word	0x00000000


	//----- nvinfo : EIATTR_REGCOUNT
	.align		4
.L_11:
        /*0048*/ 	.byte	0x04, 0x2f
        /*004a*/ 	.short	(.L_13 - .L_12)
	.align		4
.L_12:
        /*004c*/ 	.word	index@(_Z28sconv_packed_bwd_row_f32_kerPfS_iii)
        /*0050*/ 	.word	0x00000014


	//----- nvinfo : EIATTR_FRAME_SIZE
	.align		4
.L_13:
        /*0054*/ 	.byte	0x04, 0x11
        /*0056*/ 	.short	(.L_15 - .L_14)
	.align		4
.L_14:
        /*0058*/ 	.word	index@(_Z28sconv_packed_bwd_row_f32_kerPfS_iii)
        /*005c*/ 	.word	0x00000000


	//----- nvinfo : EIATTR_MIN_STACK_SIZE
	.align		4
.L_15:
        /*0060*/ 	.byte	0x04, 0x12
        /*0062*/ 	.short	(.L_17 - .L_16)
	.align		4
.L_16:
        /*0064*/ 	.word	index@(_Z28sconv_packed_bwd_row_f32_kerPfS_iii)
        /*0068*/ 	.word	0x00000000


	//----- nvinfo : EIATTR_MIN_STACK_SIZE
	.align		4
.L_17:
        /*006c*/ 	.byte	0x04, 0x12
        /*006e*/ 	.short	(.L_19 - .L_18)
	.align		4
.L_18:
        /*0070*/ 	.word	index@(_Z28sconv_packed_bwd_col_f32_kerPfS_S_iii)
        /*0074*/ 	.word	0x00000000


	//----- nvinfo : EIATTR_MIN_STACK_SIZE
	.align		4
.L_19:
        /*0078*/ 	.byte	0x04, 0x12
        /*007a*/ 	.short	(.L_21 - .L_20)
	.align		4
.L_20:
        /*007c*/ 	.word	index@(_Z28sconv_packed_fwd_col_f32_kerPfS_iii)
        /*0080*/ 	.word	0x00000000


	//----- nvinfo : EIATTR_MIN_STACK_SIZE
	.align		4
.L_21:
        /*0084*/ 	.byte	0x04, 0x12
        /*0086*/ 	.short	(.L_23 - .L_22)
	.align		4
.L_22:
        /*0088*/ 	.word	index@(_Z28sconv_packed_fwd_row_f32_kerPfS_iii)
        /*008c*/ 	.word	0x00000000
.L_23:


//--------------------- .nv.compat                --------------------------
	.section	.nv.compat,"",@"SHT_CUDA_COMPAT_INFO"
	.align	4
        /*0000*/ 	.byte	0x02, 0x09, 0x00, 0x00, 0x02, 0x02, 0x01, 0x00, 0x02, 0x05, 0x05, 0x00, 0x03, 0x07, 0x01, 0x01
        /*0010*/ 	.byte	0x02, 0x03, 0x00, 0x00, 0x02, 0x06, 0x01, 0x00, 0x04, 0x0b, 0x08, 0x00, 0x09, 0x00, 0x00, 0x00
        /*0020*/ 	.byte	0x00, 0x00, 0x00, 0x00


//--------------------- .nv.info._Z28sconv_packed_bwd_row_f32_kerPfS_iii --------------------------
	.section	.nv.info._Z28sconv_packed_bwd_row_f32_kerPfS_iii,"",@"SHT_CUDA_INFO"
	.sectionflags	@""
	.align	4


	//----- nvinfo : EIATTR_CUDA_API_VERSION
	.align		4
        /*0000*/ 	.byte	0x04, 0x37
        /*0002*/ 	.short	(.L_25 - .L_24)
.L_24:
        /*0004*/ 	.word	0x00000082


	//----- nvinfo : EIATTR_KPARAM_INFO
	.align		4
.L_25:
        /*0008*/ 	.byte	0x04, 0x17
        /*000a*/ 	.short	(.L_27 - .L_26)
.L_26:
        /*000c*/ 	.word	0x00000000
        /*0010*/ 	.short	0x0004
        /*0012*/ 	.short	0x0018
        /*0014*/ 	.byte	0x00, 0xf0, 0x11, 0x00


	//----- nvinfo : EIATTR_KPARAM_INFO
	.align		4
.L_27:
        /*0018*/ 	.byte	0x04, 0x17
        /*001a*/ 	.short	(.L_29 - .L_28)
.L_28:
        /*001c*/ 	.word	0x00000000
        /*0020*/ 	.short	0x0003
        /*0022*/ 	.short	0x0014
        /*0024*/ 	.byte	0x00, 0xf0, 0x11, 0x00


	//----- nvinfo : EIATTR_KPARAM_INFO
	.align		4
.L_29:
        /*0028*/ 	.byte	0x04, 0x17
        /*002a*/ 	.short	(.L_31 - .L_30)
.L_30:
        /*002c*/ 	.word	0x00000000
        /*0030*/ 	.short	0x0002
        /*0032*/ 	.short	0x0010
        /*0034*/ 	.byte	0x00, 0xf0, 0x11, 0x00


	//----- nvinfo : EIATTR_KPARAM_INFO
	.align		4
.L_31:
        /*0038*/ 	.byte	0x04, 0x17
        /*003a*/ 	.short	(.L_33 - .L_32)
.L_32:
        /*003c*/ 	.word	0x00000000
        /*0040*/ 	.short	0x0001
        /*0042*/ 	.short	0x0008
        /*0044*/ 	.byte	0x00, 0xf5, 0x21, 0x00


	//----- nvinfo : EIATTR_KPARAM_INFO
	.align		4
.L_33:
        /*0048*/ 	.byte	0x04, 0x17
        /*004a*/ 	.short	(.L_35 - .L_34)
.L_34:
        /*004c*/ 	.word	0x00000000
        /*0050*/ 	.short	0x0000
        /*0052*/ 	.short	0x0000
        /*0054*/ 	.byte	0x00, 0xf5, 0x21, 0x00


	//----- nvinfo : EIATTR_SPARSE_MMA_MASK
	.align		4
.L_35:
        /*0058*/ 	.byte	0x03, 0x50
        /*005a*/ 	.short	0x0000


	//----- nvinfo : EIATTR_MAXREG_COUNT
	.align		4
        /*005c*/ 	.byte	0x03, 0x1b
        /*005e*/ 	.short	0x00ff


	//----- nvinfo : EIATTR_NUM_BARRIERS
	.align		4
        /*0060*/ 	.byte	0x02, 0x4c
        /*0062*/ 	.byte	0x01
	.zero		1


	//----- nvinfo : EIATTR_MERCURY_ISA_VERSION
	.align		4
        /*0064*/ 	.byte	0x03, 0x5f
        /*0066*/ 	.short	0x0101


	//----- nvinfo : EIATTR_VRC_CTA_INIT_COUNT
	.align		4
        /*0068*/ 	.byte	0x02, 0x4a
	.zero		1
	.zero		1


	//----- nvinfo : EIATTR_EXIT_INSTR_OFFSETS
	.align		4
        /*006c*/ 	.byte	0x04, 0x1c
        /*006e*/ 	.short	(.L_37 - .L_36)


	//   ....[0]....
.L_36:
        /*0070*/ 	.word	0x000000f0


	//   ....[1]....
        /*0074*/ 	.word	0x000003f0


	//----- nvinfo : EIATTR_CBANK_PARAM_SIZE
	.align		4
.L_37:
        /*0078*/ 	.byte	0x03, 0x19
        /*007a*/ 	.short	0x001c


	//----- nvinfo : EIATTR_PARAM_CBANK
	.align		4
        /*007c*/ 	.byte	0x04, 0x0a
        /*007e*/ 	.short	(.L_39 - .L_38)
	.align		4
.L_38:
        /*0080*/ 	.word	index@(.nv.constant0._Z28sconv_packed_bwd_row_f32_kerPfS_iii)
        /*0084*/ 	.short	0x0380
        /*0086*/ 	.short	0x001c


	//----- nvinfo : EIATTR_SW_WAR
	.align		4
.L_39:
        /*0088*/ 	.byte	0x04, 0x36
        /*008a*/ 	.short	(.L_41 - .L_40)
.L_40:
        /*008c*/ 	.word	0x00000008
.L_41:


//--------------------- .nv.info._Z28sconv_packed_bwd_col_f32_kerPfS_S_iii --------------------------
	.section	.nv.info._Z28sconv_packed_bwd_col_f32_kerPfS_S_iii,"",@"SHT_CUDA_INFO"
	.sectionflags	@""
	.align	4


	//----- nvinfo : EIATTR_CUDA_API_VERSION
	.align		4
        /*0000*/ 	.byte	0x04, 0x37
        /*0002*/ 	.short	(.L_43 - .L_42)
.L_42:
        /*0004*/ 	.word	0x00000082


	//----- nvinfo : EIATTR_KPARAM_INFO
	.align		4
.L_43:
        /*0008*/ 	.byte	0x04, 0x17
        /*000a*/ 	.short	(.L_45 - .L_44)
.L_44:
        /*000c*/ 	.word	0x00000000
        /*0010*/ 	.short	0x0005
        /*0012*/ 	.short	0x0020
        /*0014*/ 	.byte	0x00, 0xf0, 0x11, 0x00


	//----- nvinfo : EIATTR_KPARAM_INFO
	.align		4
.L_45:
        /*0018*/ 	.byte	0x04, 0x17
        /*001a*/ 	.short	(.L_47 - .L_46)
.L_46:
        /*001c*/ 	.word	0x00000000
        /*0020*/ 	.short	0x0004
        /*0022*/ 	.short	0x001c
        /*0024*/ 	.byte	0x00, 0xf0, 0x11, 0x00


	//----- nvinfo : EIATTR_KPARAM_INFO
	.align		4
.L_47:
        /*0028*/ 	.byte	0x04, 0x17
        /*002a*/ 	.short	(.L_49 - .L_48)
.L_48:
        /*002c*/ 	.word	0x00000000
        /*0030*/ 	.short	0x0003
        /*0032*/ 	.short	0x0018
        /*0034*/ 	.byte	0x00, 0xf0, 0x11, 0x00


	//----- nvinfo : EIATTR_KPARAM_INFO
	.align		4
.L_49:
        /*0038*/ 	.byte	0x04, 0x17
        /*003a*/ 	.short	(.L_51 - .L_50)
.L_50:
        /*003c*/ 	.word	0x00000000
        /*0040*/ 	.short	0x0002
        /*0042*/ 	.short	0x0010
        /*0044*/ 	.byte	0x00, 0xf5, 0x21, 0x00


	//----- nvinfo : EIATTR_KPARAM_INFO
	.align		4
.L_51:
        /*0048*/ 	.byte	0x04, 0x17
        /*004a*/ 	.short	(.L_53 - .L_52)
.L_52:
        /*004c*/ 	.word	0x00000000
        /*0050*/ 	.short	0x0001
        /*0052*/ 	.short	0x0008
        /*0054*/ 	.byte	0x00, 0xf5, 0x21, 0x00


	//----- nvinfo : EIATTR_KPARAM_INFO
	.align		4
.L_53:
        /*0058*/ 	.byte	0x04, 0x17
        /*005a*/ 	.short	(.L_55 - .L_54)
.L_54:
        /*005c*/ 	.word	0x00000000
        /*0060*/ 	.short	0x0000
        /*0062*/ 	.short	0x0000
        /*0064*/ 	.byte	0x00, 0xf5, 0x21, 0x00


	//----- nvinfo : EIATTR_SPARSE_MMA_MASK
	.align		4
.L_55:
        /*0068*/ 	.byte	0x03, 0x50
        /*006a*/ 	.short	0x0000


	//----- nvinfo : EIATTR_MAXREG_COUNT
	.align		4
        /*006c*/ 	.byte	0x03, 0x1b
        /*006e*/ 	.short	0x00ff


	//----- nvinfo : EIATTR_NUM_BARRIERS
	.align		4
        /*0070*/ 	.byte	0x02, 0x4c
        /*0072*/ 	.byte	0x01
	.zero		1


	//----- nvinfo : EIATTR_MERCURY_ISA_VERSION
	.align		4
        /*0074*/ 	.byte	0x03, 0x5f
        /*0076*/ 	.short	0x0101


	//----- nvinfo : EIATTR_VRC_CTA_INIT_COUNT
	.align		4
        /*0078*/ 	.byte	0x02, 0x4a
	.zero		1
	.zero		1


	//----- nvinfo : EIATTR_EXIT_INSTR_OFFSETS
	.align		4
        /*007c*/ 	.byte	0x04, 0x1c
        /*007e*/ 	.short	(.L_57 - .L_56)


	//   ....[0]....
.L_56:
        /*0080*/ 	.word	0x000000f0


	//   ....[1]....
        /*0084*/ 	.word	0x00000680


	//----- nvinfo : EIATTR_CBANK_PARAM_SIZE
	.align		4
.L_57:
        /*0088*/ 	.byte	0x03, 0x19
        /*008a*/ 	.short	0x0024


	//----- nvinfo : EIATTR_PARAM_CBANK
	.align		4
        /*008c*/ 	.byte	0x04, 0x0a
        /*008e*/ 	.short	(.L_59 - .L_58)
	.align		4
.L_58:
        /*0090*/ 	.word	index@(.nv.constant0._Z28sconv_packed_bwd_col_f32_kerPfS_S_iii)
        /*0094*/ 	.short	0x0380
        /*0096*/ 	.short	0x0024


	//----- nvinfo : EIATTR_SW_WAR
	.align		4
.L_59:
        /*0098*/ 	.byte	0x04, 0x36
        /*009a*/ 	.short	(.L_61 - .L_60)
.L_60:
        /*009c*/ 	.word	0x00000008
.L_61:


//--------------------- .nv.info._Z28sconv_packed_fwd_col_f32_kerPfS_iii --------------------------
	.section	.nv.info._Z28sconv_packed_fwd_col_f32_kerPfS_iii,"",@"SHT_CUDA_INFO"
	.sectionflags	@""
	.align	4


	//----- nvinfo : EIATTR_CUDA_API_VERSION
	.align		4
        /*0000*/ 	.byte	0x04, 0x37
        /*0002*/ 	.short	(.L_63 - .L_62)
.L_62:
        /*0004*/ 	.word	0x00000082


	//----- nvinfo : EIATTR_KPARAM_INFO
	.align		4
.L_63:
        /*0008*/ 	.byte	0x04, 0x17
        /*000a*/ 	.short	(.L_65 - .L_64)
.L_64:
        /*000c*/ 	.word	0x00000000
        /*0010*/ 	.short	0x0004
        /*0012*/ 	.short	0x0018
        /*0014*/ 	.byte	0x00, 0xf0, 0x11, 0x00


	//----- nvinfo : EIATTR_KPARAM_INFO
	.align		4
.L_65:
        /*0018*/ 	.byte	0x04, 0x17
        /*001a*/ 	.short	(.L_67 - .L_66)
.L_66:
        /*001c*/ 	.word	0x00000000
        /*0020*/ 	.short	0x0003
        /*0022*/ 	.short	0x0014
        /*0024*/ 	.byte	0x00, 0xf0, 0x11, 0x00


	//----- nvinfo : EIATTR_KPARAM_INFO
	.align		4
.L_67:
        /*0028*/ 	.byte	0x04, 0x17
        /*002a*/ 	.short	(.L_69 - .L_68)
.L_68:
        /*002c*/ 	.word	0x00000000
        /*0030*/ 	.short	0x0002
        /*0032*/ 	.short	0x0010
        /*0034*/ 	.byte	0x00, 0xf0, 0x11, 0x00


	//----- nvinfo : EIATTR_KPARAM_INFO
	.align		4
.L_69:
        /*0038*/ 	.byte	0x04, 0x17
        /*003a*/ 	.short	(.L_71 - .L_70)
.L_70:
        /*003c*/ 	.word	0x00000000
        /*0040*/ 	.short	0x0001
        /*0042*/ 	.short	0x0008
        /*0044*/ 	.byte	0x00, 0xf5, 0x21, 0x00


	//----- nvinfo : EIATTR_KPARAM_INFO
	.align		4
.L_71:
        /*0048*/ 	.byte	0x04, 0x17
        /*004a*/ 	.short	(.L_73 - .L_72)
.L_72:
        /*004c*/ 	.word	0x00000000
        /*0050*/ 	.short	0x0000
        /*0052*/ 	.short	0x0000
        /*0054*/ 	.byte	0x00, 0xf5, 0x21, 0x00


	//----- nvinfo : EIATTR_SPARSE_MMA_MASK
	.align		4
.L_73:
        /*0058*/ 	.byte	0x03, 0x50
        /*005a*/ 	.short	0x0000


	//----- nvinfo : EIATTR_MAXREG_COUNT
	.align		4
        /*005c*/ 	.byte	0x03, 0x1b
        /*005e*/ 	.short	0x00ff


	//----- nvinfo : EIATTR_NUM_BARRIERS
	.align		4
        /*0060*/ 	.byte	0x02, 0x4c
        /*0062*/ 	.byte	0x01
	.zero		1


	//----- nvinfo : EIATTR_MERCURY_ISA_VERSION
	.align		4
        /*0064*/ 	.byte	0x03, 0x5f
        /*0066*/ 	.short	0x0101


	//----- nvinfo : EIATTR_VRC_CTA_INIT_COUNT
	.align		4
        /*0068*/ 	.byte	0x02, 0x4a
	.zero		1
	.zero		1


	//----- nvinfo : EIATTR_EXIT_INSTR_OFFSETS
	.align		4
        /*006c*/ 	.byte	0x04, 0x1c
        /*006e*/ 	.short	(.L_75 - .L_74)


	//   ....[0]....
.L_74:
        /*0070*/ 	.word	0x000000f0


	//   ....[1]....
        /*0074*/ 	.word	0x00000530


	//----- nvinfo : EIATTR_CBANK_PARAM_SIZE
	.align		4
.L_75:
        /*0078*/ 	.byte	0x03, 0x19
        /*007a*/ 	.short	0x001c


	//----- nvinfo : EIATTR_PARAM_CBANK
	.align		4
        /*007c*/ 	.byte	0x04, 0x0a
        /*007e*/ 	.short	(.L_77 - .L_76)
	.align		4
.L_76:
        /*0080*/ 	.word	index@(.nv.constant0._Z28sconv_packed_fwd_col_f32_kerPfS_iii)
        /*0084*/ 	.short	0x0380
        /*0086*/ 	.short	0x001c


	//----- nvinfo : EIATTR_SW_WAR
	.align		4
.L_77:
        /*0088*/ 	.byte	0x04, 0x36
        /*008a*/ 	.short	(.L_79 - .L_78)
.L_78:
        /*008c*/ 	.word	0x00000008
.L_79:


//--------------------- .nv.info._Z28sconv_packed_fwd_row_f32_kerPfS_iii --------------------------
	.section	.nv.info._Z28sconv_packed_fwd_row_f32_kerPfS_iii,"",@"SHT_CUDA_INFO"
	.sectionflags	@""
	.align	4


	//----- nvinfo : EIATTR_CUDA_API_VERSION
	.align		4
        /*0000*/ 	.byte	0x04, 0x37
        /*0002*/ 	.short	(.L_81 - .L_80)
.L_80:
        /*0004*/ 	.word	0x00000082


	//----- nvinfo : EIATTR_KPARAM_INFO
	.align		4
.L_81:
        /*0008*/ 	.byte	0x04, 0x17
        /*000a*/ 	.short	(.L_83 - .L_82)
.L_82:
        /*000c*/ 	.word	0x00000000
        /*0010*/ 	.short	0x0004
        /*0012*/ 	.short	0x0018
        /*0014*/ 	.byte	0x00, 0xf0, 0x11, 0x00


	//----- nvinfo : EIATTR_KPARAM_INFO
	.align		4
.L_83:
        /*0018*/ 	.byte	0x04, 0x17
        /*001a*/ 	.short	(.L_85 - .L_84)
.L_84:
        /*001c*/ 	.word	0x00000000
        /*0020*/ 	.short	0x0003
        /*0022*/ 	.short	0x0014
        /*0024*/ 	.byte	0x00, 0xf0, 0x11, 0x00


	//----- nvinfo : EIATTR_KPARAM_INFO
	.align		4
.L_85:
        /*0028*/ 	.byte	0x04, 0x17
        /*002a*/ 	.short	(.L_87 - .L_86)
.L_86:
        /*002c*/ 	.word	0x00000000
        /*0030*/ 	.short	0x0002
        /*0032*/ 	.short	0x0010
        /*0034*/ 	.byte	0x00, 0xf0, 0x11, 0x00


	//----- nvinfo : EIATTR_KPARAM_INFO
	.align		4
.L_87:
        /*0038*/ 	.byte	0x04, 0x17
        /*003a*/ 	.short	(.L_89 - .L_88)
.L_88:
        /*003c*/ 	.word	0x00000000
        /*0040*/ 	.short	0x0001
        /*0042*/ 	.short	0x0008
        /*0044*/ 	.byte	0x00, 0xf5, 0x21, 0x00


	//----- nvinfo : EIATTR_KPARAM_INFO
	.align		4
.L_89:
        /*0048*/ 	.byte	0x04, 0x17
        /*004a*/ 	.short	(.L_91 - .L_90)
.L_90:
        /*004c*/ 	.word	0x00000000
        /*0050*/ 	.short	0x0000
        /*0052*/ 	.short	0x0000
        /*0054*/ 	.byte	0x00, 0xf5, 0x21, 0x00


	//----- nvinfo : EIATTR_SPARSE_MMA_MASK
	.align		4
.L_91:
        /*0058*/ 	.byte	0x03, 0x50
        /*005a*/ 	.short	0x0000


	//----- nvinfo : EIATTR_MAXREG_COUNT
	.align		4
        /*005c*/ 	.byte	0x03, 0x1b
        /*005e*/ 	.short	0x00ff


	//----- nvinfo : EIATTR_NUM_BARRIERS
	.align		4
        /*0060*/ 	.byte	0x02, 0x4c
        /*0062*/ 	.byte	0x01
	.zero		1


	//----- nvinfo : EIATTR_MERCURY_ISA_VERSION
	.align		4
        /*0064*/ 	.byte	0x03, 0x5f
        /*0066*/ 	.short	0x0101


	//----- nvinfo : EIATTR_VRC_CTA_INIT_COUNT
	.align		4
        /*0068*/ 	.byte	0x02, 0x4a
	.zero		1
	.zero		1


	//----- nvinfo : EIATTR_EXIT_INSTR_OFFSETS
	.align		4
        /*006c*/ 	.byte	0x04, 0x1c
        /*006e*/ 	.short	(.L_93 - .L_92)


	//   ....[0]....
.L_92:
        /*0070*/ 	.word	0x000000f0


	//   ....[1]....
        /*0074*/ 	.word	0x00000360


	//----- nvinfo : EIATTR_CBANK_PARAM_SIZE
	.align		4
.L_93:
        /*0078*/ 	.byte	0x03, 0x19
        /*007a*/ 	.short	0x001c


	//----- nvinfo : EIATTR_PARAM_CBANK
	.align		4
        /*007c*/ 	.byte	0x04, 0x0a
        /*007e*/ 	.short	(.L_95 - .L_94)
	.align		4
.L_94:
        /*0080*/ 	.word	index@(.nv.constant0._Z28sconv_packed_fwd_row_f32_kerPfS_iii)
        /*0084*/ 	.short	0x0380
        /*0086*/ 	.short	0x001c


	//----- nvinfo : EIATTR_SW_WAR
	.align		4
.L_95:
        /*0088*/ 	.byte	0x04, 0x36
        /*008a*/ 	.short	(.L_97 - .L_96)
.L_96:
        /*008c*/ 	.word	0x00000008
.L_97:


//--------------------- .nv.callgraph             --------------------------
	.section	.nv.callgraph,"",@"SHT_CUDA_CALLGRAPH"
	.align	4
	.sectionentsize	8
	.align		4
        /*0000*/ 	.word	0x00000000
	.align		4
        /*0004*/ 	.word	0xffffffff
	.align		4
        /*0008*/ 	.word	0x00000000
	.align		4
        /*000c*/ 	.word	0xfffffffe
	.align		4
        /*0010*/ 	.word	0x00000000
	.align		4
        /*0014*/ 	.word	0xfffffffd
	.align		4
        /*0018*/ 	.word	0x00000000
	.align		4
        /*001c*/ 	.word	0xfffffffc


//--------------------- .text._Z28sconv_packed_bwd_row_f32_kerPfS_iii --------------------------
	.section	.text._Z28sconv_packed_bwd_row_f32_kerPfS_iii,"ax",@progbits
	.align	128
        .global         _Z28sconv_packed_bwd_row_f32_kerPfS_iii
        .type           _Z28sconv_packed_bwd_row_f32_kerPfS_iii,@function
        .size           _Z28sconv_packed_bwd_row_f32_kerPfS_iii,(.L_x_4 - _Z28sconv_packed_bwd_row_f32_kerPfS_iii)
        .other          _Z28sconv_packed_bwd_row_f32_kerPfS_iii,@"STO_CUDA_ENTRY STV_DEFAULT"
_Z28sconv_packed_bwd_row_f32_kerPfS_iii:
.text._Z28sconv_packed_bwd_row_f32_kerPfS_iii:
[----:B------:R-:W-:Y:S01]  /*0000*/  LDC R1, c[0x0][0x37c] ;  /* 0x0000df00ff017b82 */ /* 0x000fe20000000800 */
[----:B------:R-:W0:Y:S07]  /*0010*/  S2R R8, SR_TID.Y ;  /* 0x0000000000087919 */ /* 0x000e2e0000002200 */
[----:B------:R-:W0:Y:S01]  /*0020*/  S2UR UR4, SR_CTAID.Y ;  /* 0x00000000000479c3 */ /* 0x000e220000002600 */
[----:B------:R-:W1:Y:S01]  /*0030*/  LDCU UR6, c[0x0][0x398] ;  /* 0x00007300ff0677ac */ /* 0x000e620008000800 */
[----:B------:R-:W2:Y:S01]  /*0040*/  S2R R14, SR_TID.Z ;  /* 0x00000000000e7919 */ /* 0x000ea20000002300 */
[----:B------:R-:W3:Y:S05]  /*0050*/  S2R R5, SR_TID.X ;  /* 0x0000000000057919 */ /* 0x000eea0000002100 */
[----:B------:R-:W0:Y:S08]  /*0060*/  LDC R17, c[0x0][0x364] ;  /* 0x0000d900ff117b82 */ /* 0x000e300000000800 */
[----:B------:R-:W4:Y:S08]  /*0070*/  LDC.64 R2, c[0x0][0x390] ;  /* 0x0000e400ff027b82 */ /* 0x000f300000000a00 */
[----:B------:R-:W2:Y:S08]  /*0080*/  S2UR UR5, SR_CTAID.Z ;  /* 0x00000000000579c3 */ /* 0x000eb00000002700 */
[----:B------:R-:W2:Y:S01]  /*0090*/  LDC R9, c[0x0][0x368] ;  /* 0x0000da00ff097b82 */ /* 0x000ea20000000800 */
[----:B0-----:R-:W-:-:S05]  /*00a0*/  IMAD R0, R17, UR4, R8 ;  /* 0x0000000411007c24 */ /* 0x001fca000f8e0208 */
[----:B----4-:R-:W-:-:S04]  /*00b0*/  ISETP.GE.AND P0, PT, R0, R3, PT ;  /* 0x000000030000720c */ /* 0x010fc80003f06270 */
[----:B---3--:R-:W-:Y:S01]  /*00c0*/  ISETP.GE.OR P0, PT, R5, R2, P0 ;  /* 0x000000020500720c */ /* 0x008fe20000706670 */
[----:B--2---:R-:W-:-:S05]  /*00d0*/  IMAD R9, R9, UR5, R14 ;  /* 0x0000000509097c24 */ /* 0x004fca000f8e020e */
[----:B-1----:R-:W-:-:S13]  /*00e0*/  ISETP.GE.OR P0, PT, R9, UR6, P0 ;  /* 0x0000000609007c0c */ /* 0x002fda0008706670 */
[----:B------:R-:W-:Y:S05]  /*00f0*/  @P0 EXIT ;  /* 0x000000000000094d */ /* 0x000fea0003800000 */
[----:B------:R-:W0:Y:S01]  /*0100*/  LDC.64 R6, c[0x0][0x388] ;  /* 0x0000e200ff067b82 */ /* 0x000e220000000a00 */
[----:B------:R-:W-:Y:S01]  /*0110*/  IMAD R4, R9, R2, RZ ;  /* 0x0000000209047224 */ /* 0x000fe200078e02ff */
[----:B------:R-:W1:Y:S03]  /*0120*/  LDCU.64 UR6, c[0x0][0x358] ;  /* 0x00006b00ff0677ac */ /* 0x000e660008000a00 */
[----:B------:R-:W-:-:S05]  /*0130*/  IMAD R4, R4, R3, RZ ;  /* 0x0000000304047224 */ /* 0x000fca00078e02ff */
[----:B------:R-:W-:Y:S02]  /*0140*/  SHF.L.U32 R11, R4, 0x1, RZ ;  /* 0x00000001040b7819 */ /* 0x000fe400000006ff */
[----:B------:R-:W-:-:S05]  /*0150*/  IADD3 R4, PT, PT, R0, R3, RZ ;  /* 0x0000000300047210 */ /* 0x000fca0007ffe0ff */
[----:B------:R-:W-:Y:S02]  /*0160*/  IMAD R13, R4, R2, R5 ;  /* 0x00000002040d7224 */ /* 0x000fe400078e0205 */
[----:B0-----:R-:W-:-:S04]  /*0170*/  IMAD.WIDE.U32 R6, R11, 0x4, R6 ;  /* 0x000000040b067825 */ /* 0x001fc800078e0006 */
[----:B------:R-:W-:Y:S02]  /*0180*/  IMAD R11, R0, R2, R5 ;  /* 0x00000002000b7224 */ /* 0x000fe400078e0205 */
[----:B------:R-:W-:-:S04]  /*0190*/  IMAD.WIDE.U32 R12, R13, 0x4, R6 ;  /* 0x000000040d0c7825 */ /* 0x000fc800078e0006 */
[----:B------:R-:W-:Y:S02]  /*01a0*/  IMAD.WIDE.U32 R10, R11, 0x4, R6 ;  /* 0x000000040b0a7825 */ /* 0x000fe400078e0006 */
[----:B-1----:R-:W2:Y:S01]  /*01b0*/  LDG.E R12, desc[UR6][R12.64] ;  /* 0x000000060c0c7981 */ /* 0x002ea2000c1e1900 */
[----:B------:R-:W0:Y:S03]  /*01c0*/  S2UR UR5, SR_CgaCtaId ;  /* 0x00000000000579c3 */ /* 0x000e260000008800 */
[----:B------:R-:W3:Y:S01]  /*01d0*/  LDG.E R10, desc[UR6][R10.64] ;  /* 0x000000060a0a7981 */ /* 0x000ee2000c1e1900 */
[----:B------:R-:W-:-:S04]  /*01e0*/  IADD3 R15, PT, PT, R2, 0x2, RZ ;  /* 0x00000002020f7810 */ /* 0x000fc80007ffe0ff */
[----:B------:R-:W1:Y:S01]  /*01f0*/  LDC.64 R6, c[0x0][0x380] ;  /* 0x0000e000ff067b82 */ /* 0x000e620000000a00 */
[----:B------:R-:W-:Y:S01]  /*0200*/  IMAD R4, R17, R14, R8 ;  /* 0x0000000e11047224 */ /* 0x000fe200078e0208 */
[----:B------:R-:W-:-:S03]  /*0210*/  UMOV UR4, 0x400 ;  /* 0x0000040000047882 */ /* 0x000fc60000000000 */
[----:B------:R-:W-:Y:S02]  /*0220*/  IMAD R4, R4, R15, RZ ;  /* 0x0000000f04047224 */ /* 0x000fe400078e02ff */
[----:B------:R-:W-:Y:S01]  /*0230*/  IMAD R9, R9, R3, R0 ;  /* 0x0000000309097224 */ /* 0x000fe200078e0200 */
[----:B0-----:R-:W-:-:S06]  /*0240*/  ULEA UR4, UR5, UR4, 0x18 ;  /* 0x0000000405047291 */ /* 0x001fcc000f8ec0ff */
[----:B------:R-:W-:Y:S01]  /*0250*/  LEA R8, R4, UR4, 0x3 ;  /* 0x0000000404087c11 */ /* 0x000fe2000f8e18ff */
[----:B------:R-:W-:-:S03]  /*0260*/  IMAD R9, R9, R2, R5 ;  /* 0x0000000209097224 */ /* 0x000fc600078e0205 */
[CC--:B------:R-:W-:Y:S02]  /*0270*/  LEA R0, R2.reuse, R8.reuse, 0x2 ;  /* 0x0000000802007211 */ /* 0x0c0fe400078e10ff */
[C---:B------:R-:W-:Y:S02]  /*0280*/  LEA R3, R5.reuse, R8, 0x2 ;  /* 0x0000000805037211 */ /* 0x040fe400078e10ff */
[-C--:B------:R-:W-:Y:S01]  /*0290*/  LEA R17, R5, R0.reuse, 0x2 ;  /* 0x0000000005117211 */ /* 0x080fe200078e10ff */
[----:B-1----:R-:W-:Y:S01]  /*02a0*/  IMAD.WIDE.U32 R4, R9, 0x4, R6 ;  /* 0x0000000409047825 */ /* 0x002fe200078e0006 */
[----:B------:R-:W-:Y:S01]  /*02b0*/  LEA R6, R2, R0, 0x2 ;  /* 0x0000000002067211 */ /* 0x000fe200078e10ff */
[----:B---3--:R-:W-:Y:S04]  /*02c0*/  STS [R3+0x4], R10 ;  /* 0x0000040a03007388 */ /* 0x008fe80000000800 */
[----:B--2---:R-:W-:Y:S04]  /*02d0*/  STS [R17+0xc], R12 ;  /* 0x00000c0c11007388 */ /* 0x004fe80000000800 */
[----:B------:R-:W-:Y:S04]  /*02e0*/  STS [R8], RZ ;  /* 0x000000ff08007388 */ /* 0x000fe80000000800 */
[----:B------:R-:W-:Y:S04]  /*02f0*/  STS [R0+0x4], RZ ;  /* 0x000004ff00007388 */ /* 0x000fe80000000800 */
[----:B------:R-:W-:Y:S04]  /*0300*/  STS [R0+0x8], RZ ;  /* 0x000008ff00007388 */ /* 0x000fe80000000800 */
[----:B------:R-:W-:Y:S01]  /*0310*/  STS [R6+0xc], RZ ;  /* 0x00000cff06007388 */ /* 0x000fe20000000800 */
[----:B------:R-:W-:Y:S06]  /*0320*/  BAR.SYNC.DEFER_BLOCKING 0x0 ;  /* 0x0000000000007b1d */ /* 0x000fec0000010000 */
[----:B------:R-:W2:Y:S04]  /*0330*/  LDG.E R15, desc[UR6][R4.64] ;  /* 0x00000006040f7981 */ /* 0x000ea8000c1e1900 */
[----:B------:R-:W-:Y:S04]  /*0340*/  LDS R2, [R3] ;  /* 0x0000000003027984 */ /* 0x000fe80000000800 */
[----:B------:R-:W0:Y:S04]  /*0350*/  LDS R7, [R3+0x8] ;  /* 0x0000080003077984 */ /* 0x000e280000000800 */
[----:B------:R-:W1:Y:S04]  /*0360*/  LDS R9, [R17+0x10] ;  /* 0x0000100011097984 */ /* 0x000e680000000800 */
[----:B------:R-:W3:Y:S04]  /*0370*/  LDS R11, [R17+0xc] ;  /* 0x00000c00110b7984 */ /* 0x000ee80000000800 */
[----:B------:R-:W4:Y:S01]  /*0380*/  LDS R13, [R17+0x8] ;  /* 0x00000800110d7984 */ /* 0x000f220000000800 */
[----:B0-----:R-:W-:-:S04]  /*0390*/  FADD R2, R2, -R7 ;  /* 0x8000000702027221 */ /* 0x001fc80000000000 */
[----:B-1----:R-:W-:-:S04]  /*03a0*/  FADD R2, R2, R9 ;  /* 0x0000000902027221 */ /* 0x002fc80000000000 */
[----:B---3--:R-:W-:-:S04]  /*03b0*/  FFMA R2, R11, 2, R2 ;  /* 0x400000000b027823 */ /* 0x008fc80000000002 */
[----:B----4-:R-:W-:-:S04]  /*03c0*/  FADD R2, R2, R13 ;  /* 0x0000000d02027221 */ /* 0x010fc80000000000 */
[----:B--2---:R-:W-:-:S05]  /*03d0*/  FADD R15, R2, R15 ;  /* 0x0000000f020f7221 */ /* 0x004fca0000000000 */
[----:B------:R-:W-:Y:S01]  /*03e0*/  STG.E desc[UR6][R4.64], R15 ;  /* 0x0000000f04007986 */ /* 0x000fe2000c101906 */
[----:B------:R-:W-:Y:S05]  /*03f0*/  EXIT ;  /* 0x000000000000794d */ /* 0x000fea0003800000 */
.L_x_0:
[----:B------:R-:W-:-:S00]  /*0400*/  BRA `(.L_x_0) ;  /* 0xfffffffc00fc7947 */ /* 0x000fc0000383ffff */
[----:B------:R-:W-:-:S00]  /*0410*/  NOP ;  /* 0x0000000000007918 */ /* 0x000fc00000000000 */
        /* <DEDUP_REMOVED lines=14> */
.L_x_4:


//--------------------- .text._Z28sconv_packed_bwd_col_f32_kerPfS_S_iii --------------------------
	.section	.text._Z28sconv_packed_bwd_col_f32_kerPfS_S_iii,"ax",@progbits
	.align	128
        .global         _Z28sconv_packed_bwd_col_f32_kerPfS_S_iii
        .type           _Z28sconv_packed_bwd_col_f32_kerPfS_S_iii,@function
        .size           _Z28sconv_packed_bwd_col_f32_kerPfS_S_iii,(.L_x_5 - _Z28sconv_packed_bwd_col_f32_kerPfS_S_iii)
        .other          _Z28sconv_packed_bwd_col_f32_kerPfS_S_iii,@"STO_CUDA_ENTRY STV_DEFAULT"
_Z28sconv_packed_bwd_col_f32_kerPfS_S_iii:
.text._Z28sconv_packed_bwd_col_f32_kerPfS_S_iii:
[----:B------:R-:W-:Y:S01]  /*0000*/  LDC R1, c[0x0][0x37c] ;  /* 0x0000df00ff017b82 */ /* 0x000fe20000000800 */
[----:B------:R-:W0:Y:S07]  /*0010*/  S2R R9, SR_TID.X ;  /* 0x0000000000097919 */ /* 0x000e2e0000002100 */
[----:B------:R-:W0:Y:S01]  /*0020*/  S2UR UR4, SR_CTAID.X ;  /* 0x00000000000479c3 */ /* 0x000e220000002500 */
[----:B------:R-:W1:Y:S01]  /*0030*/  LDCU UR6, c[0x0][0x3a0] ;  /* 0x00007400ff0677ac */ /* 0x000e620008000800 */
[----:B------:R-:W2:Y:S01]  /*0040*/  S2R R5, SR_TID.Y ;  /* 0x0000000000057919 */ /* 0x000ea20000002200 */
[----:B------:R-:W3:Y:S05]  /*0050*/  S2R R8, SR_TID.Z ;  /* 0x0000000000087919 */ /* 0x000eea0000002300 */
[----:B------:R-:W0:Y:S08]  /*0060*/  LDC R10, c[0x0][0x360] ;  /* 0x0000d800ff0a7b82 */ /* 0x000e300000000800 */
[----:B------:R-:W2:Y:S08]  /*0070*/  LDC.64 R2, c[0x0][0x398] ;  /* 0x0000e600ff027b82 */ /* 0x000eb00000000a00 */
[----:B------:R-:W3:Y:S08]  /*0080*/  S2UR UR5, SR_CTAID.Z ;  /* 0x00000000000579c3 */ /* 0x000ef00000002700 */
[----:B------:R-:W3:Y:S01]  /*0090*/  LDC R7, c[0x0][0x368] ;  /* 0x0000da00ff077b82 */ /* 0x000ee20000000800 */
[----:B0-----:R-:W-:Y:S01]  /*00a0*/  IMAD R0, R10, UR4, R9 ;  /* 0x000000040a007c24 */ /* 0x001fe2000f8e0209 */
[----:B--2---:R-:W-:-:S04]  /*00b0*/  ISETP.GE.AND P0, PT, R5, R3, PT ;  /* 0x000000030500720c */ /* 0x004fc80003f06270 */
[----:B------:R-:W-:Y:S01]  /*00c0*/  ISETP.GE.OR P0, PT, R0, R2, P0 ;  /* 0x000000020000720c */ /* 0x000fe20000706670 */
[----:B---3--:R-:W-:-:S05]  /*00d0*/  IMAD R4, R7, UR5, R8 ;  /* 0x0000000507047c24 */ /* 0x008fca000f8e0208 */
[----:B-1----:R-:W-:-:S13]  /*00e0*/  ISETP.GE.OR P0, PT, R4, UR6, P0 ;  /* 0x0000000604007c0c */ /* 0x002fda0008706670 */
[----:B------:R-:W-:Y:S05]  /*00f0*/  @P0 EXIT ;  /* 0x000000000000094d */ /* 0x000fea0003800000 */
[----:B------:R-:W0:Y:S01]  /*0100*/  LDC.64 R6, c[0x0][0x390] ;  /* 0x0000e400ff067b82 */ /* 0x000e220000000a00 */
[----:B------:R-:W-:Y:S01]  /*0110*/  IMAD R12, R4, R2, RZ ;  /* 0x00000002040c7224 */ /* 0x000fe200078e02ff */
[----:B------:R-:W1:Y:S01]  /*0120*/  LDCU.64 UR6, c[0x0][0x358] ;  /* 0x00006b00ff0677ac */ /* 0x000e620008000a00 */
[-C--:B------:R-:W-:Y:S02]  /*0130*/  IMAD R15, R5, R3.reuse, R0 ;  /* 0x00000003050f7224 */ /* 0x080fe400078e0200 */
[----:B------:R-:W-:-:S05]  /*0140*/  IMAD R12, R12, R3, RZ ;  /* 0x000000030c0c7224 */ /* 0x000fca00078e02ff */
[----:B------:R-:W-:Y:S02]  /*0150*/  LEA R11, R12, R12, 0x2 ;  /* 0x0000000c0c0b7211 */ /* 0x000fe400078e10ff */
[----:B------:R-:W2:Y:S03]  /*0160*/  LDC.64 R12, c[0x0][0x380] ;  /* 0x0000e000ff0c7b82 */ /* 0x000ea60000000a00 */
[----:B0-----:R-:W-:-:S04]  /*0170*/  IMAD.WIDE R6, R11, 0x4, R6 ;  /* 0x000000040b067825 */ /* 0x001fc800078e0206 */
[----:B------:R-:W-:-:S05]  /*0180*/  IMAD.WIDE R14, R15, 0x4, R6 ;  /* 0x000000040f0e7825 */ /* 0x000fca00078e0206 */
[----:B-1----:R0:W3:Y:S01]  /*0190*/  LDG.E R11, desc[UR6][R14.64] ;  /* 0x000000060e0b7981 */ /* 0x0020e2000c1e1900 */
[----:B------:R-:W-:Y:S01]  /*01a0*/  IMAD R4, R4, R3, RZ ;  /* 0x0000000304047224 */ /* 0x000fe200078e02ff */
[----:B------:R-:W-:-:S04]  /*01b0*/  IADD3 R19, PT, PT, R5, R2, RZ ;  /* 0x0000000205137210 */ /* 0x000fc80007ffe0ff */
[CC--:B------:R-:W-:Y:S01]  /*01c0*/  IADD3 R21, PT, PT, R19.reuse, R2.reuse, RZ ;  /* 0x0000000213157210 */ /* 0x0c0fe20007ffe0ff */
[----:B------:R-:W-:Y:S01]  /*01d0*/  IMAD R19, R19, R3, R0 ;  /* 0x0000000313137224 */ /* 0x000fe200078e0200 */
[----:B------:R-:W-:Y:S02]  /*01e0*/  IADD3 R17, PT, PT, R4, R5, RZ ;  /* 0x0000000504117210 */ /* 0x000fe40007ffe0ff */
[----:B------:R-:W-:Y:S01]  /*01f0*/  IADD3 R23, PT, PT, R21, R2, RZ ;  /* 0x0000000215177210 */ /* 0x000fe20007ffe0ff */
[----:B------:R-:W-:-:S03]  /*0200*/  IMAD.WIDE R18, R19, 0x4, R6 ;  /* 0x0000000413127825 */ /* 0x000fc600078e0206 */
[-C--:B------:R-:W-:Y:S01]  /*0210*/  IADD3 R16, PT, PT, R23, R2.reuse, RZ ;  /* 0x0000000217107210 */ /* 0x080fe20007ffe0ff */
[--C-:B------:R-:W-:Y:S02]  /*0220*/  IMAD R17, R17, R2, R0.reuse ;  /* 0x0000000211117224 */ /* 0x100fe400078e0200 */
[----:B0-----:R-:W-:Y:S02]  /*0230*/  IMAD R15, R23, R3, R0 ;  /* 0x00000003170f7224 */ /* 0x001fe400078e0200 */
[----:B--2---:R-:W-:-:S04]  /*0240*/  IMAD.WIDE R12, R17, 0x4, R12 ;  /* 0x00000004110c7825 */ /* 0x004fc800078e020c */
[-CC-:B------:R-:W-:Y:S02]  /*0250*/  IMAD R17, R21, R3.reuse, R0.reuse ;  /* 0x0000000315117224 */ /* 0x180fe400078e0200 */
[----:B------:R-:W-:Y:S02]  /*0260*/  IMAD R21, R16, R3, R0 ;  /* 0x0000000310157224 */ /* 0x000fe400078e0200 */
[----:B------:R-:W-:-:S04]  /*0270*/  IMAD.WIDE R16, R17, 0x4, R6 ;  /* 0x0000000411107825 */ /* 0x000fc800078e0206 */
[----:B------:R-:W-:-:S04]  /*0280*/  IMAD.WIDE R14, R15, 0x4, R6 ;  /* 0x000000040f0e7825 */ /* 0x000fc800078e0206 */
[----:B------:R-:W-:Y:S01]  /*0290*/  IMAD.WIDE R6, R21, 0x4, R6 ;  /* 0x0000000415067825 */ /* 0x000fe200078e0206 */
[----:B------:R-:W0:Y:S01]  /*02a0*/  S2UR UR5, SR_CgaCtaId ;  /* 0x00000000000579c3 */ /* 0x000e220000008800 */
[----:B---3--:R1:W-:Y:S04]  /*02b0*/  STG.E desc[UR6][R12.64], R11 ;  /* 0x0000000b0c007986 */ /* 0x0083e8000c101906 */
[----:B------:R2:W3:Y:S04]  /*02c0*/  LDG.E R18, desc[UR6][R18.64] ;  /* 0x0000000612127981 */ /* 0x0004e8000c1e1900 */
[----:B------:R-:W4:Y:S04]  /*02d0*/  LDG.E R16, desc[UR6][R16.64] ;  /* 0x0000000610107981 */ /* 0x000f28000c1e1900 */
[----:B------:R-:W5:Y:S04]  /*02e0*/  LDG.E R14, desc[UR6][R14.64] ;  /* 0x000000060e0e7981 */ /* 0x000f68000c1e1900 */
[----:B------:R2:W5:Y:S01]  /*02f0*/  LDG.E R7, desc[UR6][R6.64] ;  /* 0x0000000606077981 */ /* 0x000562000c1e1900 */
[----:B------:R-:W-:Y:S01]  /*0300*/  IADD3 R21, PT, PT, R3, 0x2, RZ ;  /* 0x0000000203157810 */ /* 0x000fe20007ffe0ff */
[----:B------:R-:W-:Y:S01]  /*0310*/  IMAD R8, R10, R8, R9 ;  /* 0x000000080a087224 */ /* 0x000fe200078e0209 */
[----:B------:R-:W-:Y:S01]  /*0320*/  UMOV UR4, 0x400 ;  /* 0x0000040000047882 */ /* 0x000fe20000000000 */
[----:B------:R-:W-:Y:S01]  /*0330*/  IMAD R4, R4, R2, RZ ;  /* 0x0000000204047224 */ /* 0x000fe200078e02ff */
[----:B0-----:R-:W-:Y:S01]  /*0340*/  ULEA UR4, UR5, UR4, 0x18 ;  /* 0x0000000405047291 */ /* 0x001fe2000f8ec0ff */
[----:B------:R-:W-:-:S05]  /*0350*/  IMAD R8, R8, R21, RZ ;  /* 0x0000001508087224 */ /* 0x000fca00078e02ff */
[----:B------:R-:W-:-:S04]  /*0360*/  LEA R8, R8, UR4, 0x4 ;  /* 0x0000000408087c11 */ /* 0x000fc8000f8e20ff */
[-C--:B------:R-:W-:Y:S02]  /*0370*/  LEA R10, R3, R8.reuse, 0x2 ;  /* 0x00000008030a7211 */ /* 0x080fe400078e10ff */
[----:B-1----:R-:W-:Y:S02]  /*0380*/  LEA R11, R5, R8, 0x2 ;  /* 0x00000008050b7211 */ /* 0x002fe400078e10ff */
[-C--:B------:R-:W-:Y:S02]  /*0390*/  LEA R12, R3, R10.reuse, 0x2 ;  /* 0x0000000a030c7211 */ /* 0x080fe400078e10ff */
[----:B--2---:R-:W-:Y:S02]  /*03a0*/  LEA R19, R5, R10, 0x2 ;  /* 0x0000000a05137211 */ /* 0x004fe400078e10ff */
[-C--:B------:R-:W-:Y:S02]  /*03b0*/  LEA R6, R3, R12.reuse, 0x2 ;  /* 0x0000000c03067211 */ /* 0x080fe400078e10ff */
[----:B------:R-:W-:-:S02]  /*03c0*/  LEA R17, R5, R12, 0x2 ;  /* 0x0000000c05117211 */ /* 0x000fc400078e10ff */
[-C--:B------:R-:W-:Y:S02]  /*03d0*/  LEA R22, R5, R6.reuse, 0x2 ;  /* 0x0000000605167211 */ /* 0x080fe400078e10ff */
[----:B------:R-:W-:Y:S01]  /*03e0*/  LEA R21, R3, R6, 0x2 ;  /* 0x0000000603157211 */ /* 0x000fe200078e10ff */
[----:B---3--:R-:W-:Y:S04]  /*03f0*/  STS [R11+0x4], R18 ;  /* 0x000004120b007388 */ /* 0x008fe80000000800 */
[----:B----4-:R-:W-:Y:S04]  /*0400*/  STS [R19+0xc], R16 ;  /* 0x00000c1013007388 */ /* 0x010fe80000000800 */
[----:B-----5:R-:W-:Y:S04]  /*0410*/  STS [R17+0x14], R14 ;  /* 0x0000140e11007388 */ /* 0x020fe80000000800 */
[----:B------:R-:W-:Y:S04]  /*0420*/  STS [R22+0x1c], R7 ;  /* 0x00001c0716007388 */ /* 0x000fe80000000800 */
[----:B------:R-:W-:Y:S04]  /*0430*/  STS [R8], RZ ;  /* 0x000000ff08007388 */ /* 0x000fe80000000800 */
[----:B------:R-:W-:Y:S04]  /*0440*/  STS [R10+0x4], RZ ;  /* 0x000004ff0a007388 */ /* 0x000fe80000000800 */
[----:B------:R-:W-:Y:S04]  /*0450*/  STS [R10+0x8], RZ ;  /* 0x000008ff0a007388 */ /* 0x000fe80000000800 */
[----:B------:R-:W-:Y:S04]  /*0460*/  STS [R12+0xc], RZ ;  /* 0x00000cff0c007388 */ /* 0x000fe80000000800 */
[----:B------:R-:W-:Y:S04]  /*0470*/  STS [R12+0x10], RZ ;  /* 0x000010ff0c007388 */ /* 0x000fe80000000800 */
[----:B------:R-:W-:Y:S04]  /*0480*/  STS [R6+0x14], RZ ;  /* 0x000014ff06007388 */ /* 0x000fe80000000800 */
[----:B------:R0:W-:Y:S04]  /*0490*/  STS [R6+0x18], RZ ;  /* 0x000018ff06007388 */ /* 0x0001e80000000800 */
[----:B------:R-:W-:Y:S01]  /*04a0*/  STS [R21+0x1c], RZ ;  /* 0x00001cff15007388 */ /* 0x000fe20000000800 */
[----:B------:R-:W-:Y:S08]  /*04b0*/  BAR.SYNC.DEFER_BLOCKING 0x0 ;  /* 0x0000000000007b1d */ /* 0x000ff00000010000 */
[----:B0-----:R-:W0:Y:S01]  /*04c0*/  LDC.64 R6, c[0x0][0x388] ;  /* 0x0000e200ff067b82 */ /* 0x001e220000000a00 */
[----:B------:R-:W-:Y:S04]  /*04d0*/  LDS R13, [R11] ;  /* 0x000000000b0d7984 */ /* 0x000fe80000000800 */
[----:B------:R1:W2:Y:S04]  /*04e0*/  LDS R14, [R11+0x8] ;  /* 0x000008000b0e7984 */ /* 0x0002a80000000800 */
[----:B------:R-:W-:Y:S04]  /*04f0*/  LDS R15, [R17+0x10] ;  /* 0x00001000110f7984 */ /* 0x000fe80000000800 */
[----:B------:R3:W4:Y:S01]  /*0500*/  LDS R18, [R17+0x18] ;  /* 0x0000180011127984 */ /* 0x0007220000000800 */
[----:B-1----:R-:W-:-:S03]  /*0510*/  SHF.L.U32 R11, R4, 0x1, RZ ;  /* 0x00000001040b7819 */ /* 0x002fc600000006ff */
[----:B------:R-:W1:Y:S02]  /*0520*/  LDS R16, [R19+0x10] ;  /* 0x0000100013107984 */ /* 0x000e640000000800 */
[----:B0-----:R-:W-:Y:S02]  /*0530*/  IMAD.WIDE R6, R11, 0x4, R6 ;  /* 0x000000040b067825 */ /* 0x001fe400078e0206 */
[----:B------:R-:W0:Y:S01]  /*0540*/  LDS R20, [R22+0x20] ;  /* 0x0000200016147984 */ /* 0x000e220000000800 */
[C---:B---3--:R-:W-:Y:S01]  /*0550*/  IADD3 R17, PT, PT, R5.reuse, R3, RZ ;  /* 0x0000000305117210 */ /* 0x048fe20007ffe0ff */
[-CC-:B------:R-:W-:Y:S02]  /*0560*/  IMAD R3, R5, R2.reuse, R0.reuse ;  /* 0x0000000205037224 */ /* 0x180fe400078e0200 */
[----:B------:R-:W3:Y:S02]  /*0570*/  LDS R12, [R19+0xc] ;  /* 0x00000c00130c7984 */ /* 0x000ee40000000800 */
[----:B------:R-:W-:-:S02]  /*0580*/  IMAD R17, R17, R2, R0 ;  /* 0x0000000211117224 */ /* 0x000fc400078e0200 */
[----:B------:R-:W5:Y:S01]  /*0590*/  LDS R10, [R22+0x1c] ;  /* 0x00001c00160a7984 */ /* 0x000f620000000800 */
[----:B------:R-:W-:-:S03]  /*05a0*/  IMAD.WIDE R2, R3, 0x4, R6 ;  /* 0x0000000403027825 */ /* 0x000fc600078e0206 */
[----:B------:R-:W5:Y:S01]  /*05b0*/  LDS R9, [R19+0x8] ;  /* 0x0000080013097984 */ /* 0x000f620000000800 */
[----:B------:R-:W-:-:S03]  /*05c0*/  IMAD.WIDE R6, R17, 0x4, R6 ;  /* 0x0000000411067825 */ /* 0x000fc600078e0206 */
[----:B------:R-:W5:Y:S01]  /*05d0*/  LDS R8, [R22+0x18] ;  /* 0x0000180016087984 */ /* 0x000f620000000800 */
[----:B--2---:R-:W-:Y:S01]  /*05e0*/  FADD R13, R13, -R14 ;  /* 0x8000000e0d0d7221 */ /* 0x004fe20000000000 */
[----:B----4-:R-:W-:-:S03]  /*05f0*/  FADD R15, R15, -R18 ;  /* 0x800000120f0f7221 */ /* 0x010fc60000000000 */
[----:B-1----:R-:W-:Y:S01]  /*0600*/  FADD R13, R13, R16 ;  /* 0x000000100d0d7221 */ /* 0x002fe20000000000 */
[----:B0-----:R-:W-:-:S03]  /*0610*/  FADD R15, R15, R20 ;  /* 0x000000140f0f7221 */ /* 0x001fc60000000000 */
[----:B---3--:R-:W-:Y:S01]  /*0620*/  FFMA R12, R12, 2, R13 ;  /* 0x400000000c0c7823 */ /* 0x008fe2000000000d */
[----:B-----5:R-:W-:-:S03]  /*0630*/  FFMA R15, R10, 2, R15 ;  /* 0x400000000a0f7823 */ /* 0x020fc6000000000f */
[----:B------:R-:W-:Y:S01]  /*0640*/  FADD R9, R12, R9 ;  /* 0x000000090c097221 */ /* 0x000fe20000000000 */
[----:B------:R-:W-:-:S04]  /*0650*/  FADD R15, R15, R8 ;  /* 0x000000080f0f7221 */ /* 0x000fc80000000000 */
[----:B------:R-:W-:Y:S04]  /*0660*/  STG.E desc[UR6][R2.64], R9 ;  /* 0x0000000902007986 */ /* 0x000fe8000c101906 */
[----:B------:R-:W-:Y:S01]  /*0670*/  STG.E desc[UR6][R6.64], R15 ;  /* 0x0000000f06007986 */ /* 0x000fe2000c101906 */
[----:B------:R-:W-:Y:S05]  /*0680*/  EXIT ;  /* 0x000000000000794d */ /* 0x000fea0003800000 */
.L_x_1:
        /* <DEDUP_REMOVED lines=15> */
.L_x_5:


//--------------------- .text._Z28sconv_packed_fwd_col_f32_kerPfS_iii --------------------------
	.section	.text._Z28sconv_packed_fwd_col_f32_kerPfS_iii,"ax",@progbits
	.align	128
        .global         _Z28sconv_packed_fwd_col_f32_kerPfS_iii
        .type           _Z28sconv_packed_fwd_col_f32_kerPfS_iii,@function
        .size           _Z28sconv_packed_fwd_col_f32_kerPfS_iii,(.L_x_6 - _Z28sconv_packed_fwd_col_f32_kerPfS_iii)
        .other          _Z28sconv_packed_fwd_col_f32_kerPfS_iii,@"STO_CUDA_ENTRY STV_DEFAULT"
_Z28sconv_packed_fwd_col_f32_kerPfS_iii:
.text._Z28sconv_packed_fwd_col_f32_kerPfS_iii:
        /* <DEDUP_REMOVED lines=22> */
[----:B------:R-:W-:-:S05]  /*0160*/  IADD3 R6, PT, PT, R0, R4, RZ ;  /* 0x0000000400067210 */ /* 0x000fca0007ffe0ff */
[----:B------:R-:W-:Y:S02]  /*0170*/  IMAD R15, R6, R5, R7 ;  /* 0x00000005060f7224 */ /* 0x000fe400078e0207 */
[----:B0-----:R-:W-:Y:S01]  /*0180*/  IMAD.WIDE R2, R9, 0x4, R2 ;  /* 0x0000000409027825 */ /* 0x001fe200078e0202 */
[----:B------:R-:W0:Y:S03]  /*0190*/  S2UR UR5, SR_CgaCtaId ;  /* 0x00000000000579c3 */ /* 0x000e260000008800 */
[----:B------:R-:W-:Y:S01]  /*01a0*/  IMAD.WIDE R12, R13, 0x4, R2 ;  /* 0x000000040d0c7825 */ /* 0x000fe200078e0202 */
[----:B------:R-:W-:Y:S01]  /*01b0*/  IADD3 R17, PT, PT, R5, 0x2, RZ ;  /* 0x0000000205117810 */ /* 0x000fe20007ffe0ff */
[----:B------:R-:W-:-:S03]  /*01c0*/  UMOV UR4, 0x400 ;  /* 0x0000040000047882 */ /* 0x000fc60000000000 */
[----:B------:R-:W2:Y:S01]  /*01d0*/  LDC.64 R8, c[0x0][0x388] ;  /* 0x0000e200ff087b82 */ /* 0x000ea20000000a00 */
[----:B------:R-:W-:Y:S01]  /*01e0*/  IMAD.WIDE R14, R15, 0x4, R2 ;  /* 0x000000040f0e7825 */ /* 0x000fe200078e0202 */
[----:B-1----:R1:W3:Y:S05]  /*01f0*/  LDG.E R12, desc[UR6][R12.64] ;  /* 0x000000060c0c7981 */ /* 0x0022ea000c1e1900 */
[----:B------:R-:W4:Y:S01]  /*0200*/  LDG.E R14, desc[UR6][R14.64] ;  /* 0x000000060e0e7981 */ /* 0x000f22000c1e1900 */
[----:B------:R-:W-:Y:S02]  /*0210*/  IMAD R6, R19, R16, R10 ;  /* 0x0000001013067224 */ /* 0x000fe400078e020a */
[----:B------:R-:W-:-:S02]  /*0220*/  IMAD R16, R11, R5, R0 ;  /* 0x000000050b107224 */ /* 0x000fc400078e0200 */
[----:B------:R-:W-:Y:S02]  /*0230*/  IMAD R6, R6, R17, RZ ;  /* 0x0000001106067224 */ /* 0x000fe400078e02ff */
[----:B-1----:R-:W-:Y:S01]  /*0240*/  IMAD R13, R16, R4, R7 ;  /* 0x00000004100d7224 */ /* 0x002fe200078e0207 */
[----:B0-----:R-:W-:-:S06]  /*0250*/  ULEA UR4, UR5, UR4, 0x18 ;  /* 0x0000000405047291 */ /* 0x001fcc000f8ec0ff */
[----:B------:R-:W-:Y:S01]  /*0260*/  LEA R6, R6, UR4, 0x3 ;  /* 0x0000000406067c11 */ /* 0x000fe2000f8e18ff */
[----:B--2---:R-:W-:-:S03]  /*0270*/  IMAD.WIDE R8, R13, 0x4, R8 ;  /* 0x000000040d087825 */ /* 0x004fc600078e0208 */
[CC--:B------:R-:W-:Y:S02]  /*0280*/  LEA R10, R5.reuse, R6.reuse, 0x2 ;  /* 0x00000006050a7211 */ /* 0x0c0fe400078e10ff */
[C---:B------:R-:W-:Y:S02]  /*0290*/  LEA R11, R0.reuse, R6, 0x2 ;  /* 0x00000006000b7211 */ /* 0x040fe400078e10ff */
[CC--:B------:R-:W-:Y:S02]  /*02a0*/  LEA R27, R0.reuse, R10.reuse, 0x2 ;  /* 0x0000000a001b7211 */ /* 0x0c0fe400078e10ff */
[----:B------:R-:W-:Y:S01]  /*02b0*/  LEA R20, R5, R10, 0x2 ;  /* 0x0000000a05147211 */ /* 0x000fe200078e10ff */
[----:B---3--:R-:W-:Y:S04]  /*02c0*/  STS [R11+0x4], R12 ;  /* 0x0000040c0b007388 */ /* 0x008fe80000000800 */
[----:B----4-:R-:W-:Y:S04]  /*02d0*/  STS [R27+0xc], R14 ;  /* 0x00000c0e1b007388 */ /* 0x010fe80000000800 */
[----:B------:R0:W-:Y:S04]  /*02e0*/  STS [R6], RZ ;  /* 0x000000ff06007388 */ /* 0x0001e80000000800 */
[----:B------:R-:W-:Y:S04]  /*02f0*/  STS [R10+0x8], RZ ;  /* 0x000008ff0a007388 */ /* 0x000fe80000000800 */
[----:B------:R1:W-:Y:S04]  /*0300*/  STS [R10+0x4], RZ ;  /* 0x000004ff0a007388 */ /* 0x0003e80000000800 */
[----:B------:R2:W-:Y:S01]  /*0310*/  STS [R20+0xc], RZ ;  /* 0x00000cff14007388 */ /* 0x0005e20000000800 */
[----:B------:R-:W-:Y:S06]  /*0320*/  BAR.SYNC.DEFER_BLOCKING 0x0 ;  /* 0x0000000000007b1d */ /* 0x000fec0000010000 */
[----:B------:R3:W4:Y:S01]  /*0330*/  LDG.E R13, desc[UR6][R8.64] ;  /* 0x00000006080d7981 */ /* 0x000722000c1e1900 */
[----:B0-----:R-:W-:-:S03]  /*0340*/  IADD3 R6, PT, PT, R0, R5, RZ ;  /* 0x0000000500067210 */ /* 0x001fc60007ffe0ff */
[----:B------:R-:W-:Y:S01]  /*0350*/  LDS R17, [R11+0x8] ;  /* 0x000008000b117984 */ /* 0x000fe20000000800 */
[C---:B-1----:R-:W-:Y:S02]  /*0360*/  LEA R10, R5.reuse, R6, 0x1 ;  /* 0x00000006050a7211 */ /* 0x042fe400078e08ff */
[C---:B------:R-:W-:Y:S01]  /*0370*/  IADD3 R18, PT, PT, R6.reuse, R5, RZ ;  /* 0x0000000506127210 */ /* 0x040fe20007ffe0ff */
[----:B------:R-:W0:Y:S01]  /*0380*/  LDS R16, [R11+0x4] ;  /* 0x000004000b107984 */ /* 0x000e220000000800 */
[--C-:B---3--:R-:W-:Y:S02]  /*0390*/  IMAD R9, R6, R4, R7.reuse ;  /* 0x0000000406097224 */ /* 0x108fe400078e0207 */
[----:B--2---:R-:W-:Y:S01]  /*03a0*/  LEA R20, R5, R18, 0x1 ;  /* 0x0000001205147211 */ /* 0x004fe200078e08ff */
[----:B------:R-:W-:Y:S01]  /*03b0*/  LDS R12, [R27+0x10] ;  /* 0x000010001b0c7984 */ /* 0x000fe20000000800 */
[-CC-:B------:R-:W-:Y:S02]  /*03c0*/  IMAD R21, R10, R4.reuse, R7.reuse ;  /* 0x000000040a157224 */ /* 0x180fe400078e0207 */
[-CC-:B------:R-:W-:Y:S01]  /*03d0*/  IMAD R5, R0, R4.reuse, R7.reuse ;  /* 0x0000000400057224 */ /* 0x180fe200078e0207 */
[----:B------:R-:W1:Y:S01]  /*03e0*/  LDS R19, [R27+0xc] ;  /* 0x00000c001b137984 */ /* 0x000e620000000800 */
[----:B------:R-:W-:-:S02]  /*03f0*/  IMAD R23, R18, R4, R7 ;  /* 0x0000000412177224 */ /* 0x000fc400078e0207 */
[----:B------:R-:W-:Y:S01]  /*0400*/  IMAD R25, R20, R4, R7 ;  /* 0x0000000414197224 */ /* 0x000fe200078e0207 */
[----:B------:R2:W3:Y:S01]  /*0410*/  LDS R14, [R11] ;  /* 0x000000000b0e7984 */ /* 0x0004e20000000800 */
[----:B------:R-:W-:-:S03]  /*0420*/  IMAD.WIDE R4, R5, 0x4, R2 ;  /* 0x0000000405047825 */ /* 0x000fc600078e0202 */
[----:B------:R-:W5:Y:S01]  /*0430*/  LDS R15, [R27+0x8] ;  /* 0x000008001b0f7984 */ /* 0x000f620000000800 */
[----:B------:R-:W-:-:S04]  /*0440*/  IMAD.WIDE R6, R23, 0x4, R2 ;  /* 0x0000000417067825 */ /* 0x000fc800078e0202 */
[----:B--2---:R-:W-:-:S04]  /*0450*/  IMAD.WIDE R10, R9, 0x4, R2 ;  /* 0x00000004090a7825 */ /* 0x004fc800078e0202 */
[----:B------:R-:W-:-:S04]  /*0460*/  IMAD.WIDE R8, R21, 0x4, R2 ;  /* 0x0000000415087825 */ /* 0x000fc800078e0202 */
[----:B------:R-:W-:-:S04]  /*0470*/  IMAD.WIDE R2, R25, 0x4, R2 ;  /* 0x0000000419027825 */ /* 0x000fc800078e0202 */
[----:B0-----:R-:W-:Y:S01]  /*0480*/  FFMA R21, R16, 2, R17 ;  /* 0x4000000010157823 */ /* 0x001fe20000000011 */
[----:B-1----:R-:W-:Y:S01]  /*0490*/  FFMA R0, R19, 2, R12 ;  /* 0x4000000013007823 */ /* 0x002fe2000000000c */
[----:B---3--:R-:W-:Y:S02]  /*04a0*/  FADD R17, R17, -R14 ;  /* 0x8000000e11117221 */ /* 0x008fe40000000000 */
[----:B------:R-:W-:Y:S01]  /*04b0*/  FADD R21, R14, R21 ;  /* 0x000000150e157221 */ /* 0x000fe20000000000 */
[----:B-----5:R-:W-:Y:S01]  /*04c0*/  FADD R19, R12, -R15 ;  /* 0x8000000f0c137221 */ /* 0x020fe20000000000 */
[----:B------:R-:W-:Y:S01]  /*04d0*/  FADD R15, R15, R0 ;  /* 0x000000000f0f7221 */ /* 0x000fe20000000000 */
[----:B----4-:R-:W-:Y:S04]  /*04e0*/  STG.E desc[UR6][R4.64], R13 ;  /* 0x0000000d04007986 */ /* 0x010fe8000c101906 */
[----:B------:R-:W-:Y:S04]  /*04f0*/  STG.E desc[UR6][R10.64], R17 ;  /* 0x000000110a007986 */ /* 0x000fe8000c101906 */
[----:B------:R-:W-:Y:S04]  /*0500*/  STG.E desc[UR6][R8.64], R19 ;  /* 0x0000001308007986 */ /* 0x000fe8000c101906 */
[----:B------:R-:W-:Y:S04]  /*0510*/  STG.E desc[UR6][R6.64], R21 ;  /* 0x0000001506007986 */ /* 0x000fe8000c101906 */
[----:B------:R-:W-:Y:S01]  /*0520*/  STG.E desc[UR6][R2.64], R15 ;  /* 0x0000000f02007986 */ /* 0x000fe2000c101906 */
[----:B------:R-:W-:Y:S05]  /*0530*/  EXIT ;  /* 0x000000000000794d */ /* 0x000fea0003800000 */
.L_x_2:
        /* <DEDUP_REMOVED lines=12> */
.L_x_6:


//--------------------- .text._Z28sconv_packed_fwd_row_f32_kerPfS_iii --------------------------
	.section	.text._Z28sconv_packed_fwd_row_f32_kerPfS_iii,"ax",@progbits
	.align	128
        .global         _Z28sconv_packed_fwd_row_f32_kerPfS_iii
        .type           _Z28sconv_packed_fwd_row_f32_kerPfS_iii,@function
        .size           _Z28sconv_packed_fwd_row_f32_kerPfS_iii,(.L_x_7 - _Z28sconv_packed_fwd_row_f32_kerPfS_iii)
        .other          _Z28sconv_packed_fwd_row_f32_kerPfS_iii,@"STO_CUDA_ENTRY STV_DEFAULT"
_Z28sconv_packed_fwd_row_f32_kerPfS_iii:
.text._Z28sconv_packed_fwd_row_f32_kerPfS_iii:
        /* <DEDUP_REMOVED lines=16> */
[----:B------:R-:W0:Y:S01]  /*0100*/  LDCU.64 UR4, c[0x0][0x388] ;  /* 0x00007100ff0477ac */ /* 0x000e220008000a00 */
[-C--:B------:R-:W-:Y:S02]  /*0110*/  IMAD R6, R7, R2.reuse, RZ ;  /* 0x0000000207067224 */ /* 0x080fe400078e02ff */
[----:B------:R-:W-:Y:S01]  /*0120*/  IMAD R0, R4, R2, R5 ;  /* 0x0000000204007224 */ /* 0x000fe200078e0205 */
[----:B------:R-:W1:Y:S01]  /*0130*/  LDCU.64 UR6, c[0x0][0x358] ;  /* 0x00006b00ff0677ac */ /* 0x000e620008000a00 */
[----:B------:R-:W-:-:S05]  /*0140*/  IMAD R9, R6, R3, RZ ;  /* 0x0000000306097224 */ /* 0x000fca00078e02ff */
[----:B------:R-:W-:-:S04]  /*0150*/  IADD3 R7, P0, PT, R9, R0, RZ ;  /* 0x0000000009077210 */ /* 0x000fc80007f1e0ff */
[----:B------:R-:W-:Y:S02]  /*0160*/  IADD3.X R10, PT, PT, RZ, RZ, RZ, P0, !PT ;  /* 0x000000ffff0a7210 */ /* 0x000fe400007fe4ff */
[----:B0-----:R-:W-:-:S04]  /*0170*/  LEA R6, P0, R7, UR4, 0x2 ;  /* 0x0000000407067c11 */ /* 0x001fc8000f8010ff */
[----:B------:R-:W-:-:S05]  /*0180*/  LEA.HI.X R7, R7, UR5, R10, 0x2, P0 ;  /* 0x0000000507077c11 */ /* 0x000fca00080f140a */
[----:B-1----:R0:W2:Y:S01]  /*0190*/  LDG.E R10, desc[UR6][R6.64] ;  /* 0x00000006060a7981 */ /* 0x0020a2000c1e1900 */
[----:B------:R-:W1:Y:S01]  /*01a0*/  S2UR UR5, SR_CgaCtaId ;  /* 0x00000000000579c3 */ /* 0x000e620000008800 */
[----:B------:R-:W-:Y:S01]  /*01b0*/  IADD3 R11, PT, PT, R2, 0x2, RZ ;  /* 0x00000002020b7810 */ /* 0x000fe20007ffe0ff */
[----:B------:R-:W-:Y:S01]  /*01c0*/  IMAD R8, R13, R12, R8 ;  /* 0x0000000c0d087224 */ /* 0x000fe200078e0208 */
[----:B------:R-:W-:Y:S01]  /*01d0*/  UMOV UR4, 0x400 ;  /* 0x0000040000047882 */ /* 0x000fe20000000000 */
[----:B------:R-:W-:Y:S02]  /*01e0*/  LEA R9, R9, R9, 0x2 ;  /* 0x0000000909097211 */ /* 0x000fe400078e10ff */
[----:B------:R-:W-:Y:S01]  /*01f0*/  IMAD R8, R8, R11, RZ ;  /* 0x0000000b08087224 */ /* 0x000fe200078e02ff */
[----:B------:R-:W-:Y:S01]  /*0200*/  IADD3 R4, PT, PT, R4, R3, RZ ;  /* 0x0000000304047210 */ /* 0x000fe20007ffe0ff */
[----:B0-----:R-:W0:Y:S01]  /*0210*/  LDC.64 R6, c[0x0][0x380] ;  /* 0x0000e000ff067b82 */ /* 0x001e220000000a00 */
[----:B-1----:R-:W-:-:S06]  /*0220*/  ULEA UR4, UR5, UR4, 0x18 ;  /* 0x0000000405047291 */ /* 0x002fcc000f8ec0ff */
[----:B------:R-:W-:Y:S01]  /*0230*/  LEA R8, R8, UR4, 0x2 ;  /* 0x0000000408087c11 */ /* 0x000fe2000f8e10ff */
[----:B0-----:R-:W-:-:S03]  /*0240*/  IMAD.WIDE.U32 R6, R9, 0x4, R6 ;  /* 0x0000000409067825 */ /* 0x001fc600078e0006 */
[-C--:B------:R-:W-:Y:S02]  /*0250*/  LEA R11, R5, R8.reuse, 0x2 ;  /* 0x00000008050b7211 */ /* 0x080fe400078e10ff */
[----:B------:R-:W-:Y:S01]  /*0260*/  LEA R12, R2, R8, 0x2 ;  /* 0x00000008020c7211 */ /* 0x000fe200078e10ff */
[----:B------:R-:W-:Y:S02]  /*0270*/  IMAD R9, R4, R2, R5 ;  /* 0x0000000204097224 */ /* 0x000fe400078e0205 */
[----:B--2---:R-:W-:Y:S04]  /*0280*/  STS [R11+0x4], R10 ;  /* 0x0000040a0b007388 */ /* 0x004fe80000000800 */
[----:B------:R-:W-:Y:S04]  /*0290*/  STS [R8], RZ ;  /* 0x000000ff08007388 */ /* 0x000fe80000000800 */
[----:B------:R-:W-:Y:S01]  /*02a0*/  STS [R12+0x4], RZ ;  /* 0x000004ff0c007388 */ /* 0x000fe20000000800 */
[----:B------:R-:W-:Y:S06]  /*02b0*/  BAR.SYNC.DEFER_BLOCKING 0x0 ;  /* 0x0000000000007b1d */ /* 0x000fec0000010000 */
[----:B------:R-:W-:Y:S04]  /*02c0*/  LDS R13, [R11+0x8] ;  /* 0x000008000b0d7984 */ /* 0x000fe80000000800 */
[----:B------:R-:W0:Y:S04]  /*02d0*/  LDS R16, [R11+0x4] ;  /* 0x000004000b107984 */ /* 0x000e280000000800 */
[----:B------:R-:W1:Y:S01]  /*02e0*/  LDS R14, [R11] ;  /* 0x000000000b0e7984 */ /* 0x000e620000000800 */
[----:B0-----:R-:W-:-:S04]  /*02f0*/  FFMA R3, R16, 2, R13 ;  /* 0x4000000010037823 */ /* 0x001fc8000000000d */
[----:B-1----:R-:W-:Y:S01]  /*0300*/  FADD R5, R14, R3 ;  /* 0x000000030e057221 */ /* 0x002fe20000000000 */
[----:B------:R-:W-:Y:S01]  /*0310*/  FADD R13, R13, -R14 ;  /* 0x8000000e0d0d7221 */ /* 0x000fe20000000000 */
[----:B------:R-:W-:-:S04]  /*0320*/  IMAD.WIDE.U32 R2, R0, 0x4, R6 ;  /* 0x0000000400027825 */ /* 0x000fc800078e0006 */
[----:B------:R-:W-:Y:S01]  /*0330*/  IMAD.WIDE.U32 R6, R9, 0x4, R6 ;  /* 0x0000000409067825 */ /* 0x000fe200078e0006 */
[----:B------:R-:W-:Y:S04]  /*0340*/  STG.E desc[UR6][R2.64], R13 ;  /* 0x0000000d02007986 */ /* 0x000fe8000c101906 */
[----:B------:R-:W-:Y:S01]  /*0350*/  STG.E desc[UR6][R6.64], R5 ;  /* 0x0000000506007986 */ /* 0x000fe2000c101906 */
[----:B------:R-:W-:Y:S05]  /*0360*/  EXIT ;  /* 0x000000000000794d */ /* 0x000fea0003800000 */
.L_x_3:
        /* <DEDUP_REMOVED lines=9> */
.L_x_7:


//--------------------- .nv.shared._Z28sconv_packed_bwd_row_f32_kerPfS_iii --------------------------
	.section	.nv.shared._Z28sconv_packed_bwd_row_f32_kerPfS_iii,"aw",@nobits
	.sectionflags	@""
	.align	16
	.zero		1024


//--------------------- .nv.shared.reserved.0     --------------------------
	.section	.nv.shared.reserved.0,"aw",@nobits
	.weak		__nv_reservedSMEM_offset_0_alias
	.size		__nv_reservedSMEM_offset_0_alias, 0, 64
	.other		__nv_reservedSMEM_offset_0_alias,@"STO_CUDA_RESERVED_SHARED STV_DEFAULT"
__nv_reservedSMEM_offset_0_alias:
	.zero		0
	.zero		64


//--------------------- .nv.shared._Z28sconv_packed_bwd_col_f32_kerPfS_S_iii --------------------------
	.section	.nv.shared._Z28sconv_packed_bwd_col_f32_kerPfS_S_iii,"aw",@nobits
	.sectionflags	@""
	.align	16
	.zero		1024


//--------------------- .nv.shared._Z28sconv_packed_fwd_col_f32_kerPfS_iii --------------------------
	.section	.nv.shared._Z28sconv_packed_fwd_col_f32_kerPfS_iii,"aw",@nobits
	.sectionflags	@""
	.align	16
	.zero		1024


//--------------------- .nv.shared._Z28sconv_packed_fwd_row_f32_kerPfS_iii --------------------------
	.section	.nv.shared._Z28sconv_packed_fwd_row_f32_kerPfS_iii,"aw",@nobits
	.sectionflags	@""
	.align	16
	.zero		1024


//--------------------- .nv.constant0._Z28sconv_packed_bwd_row_f32_kerPfS_iii --------------------------
	.section	.nv.constant0._Z28sconv_packed_bwd_row_f32_kerPfS_iii,"a",@progbits
	.sectionflags	@""
	.align	4
.nv.constant0._Z28sconv_packed_bwd_row_f32_kerPfS_iii:
	.zero		924


//--------------------- .nv.constant0._Z28sconv_packed_bwd_col_f32_kerPfS_S_iii --------------------------
	.section	.nv.constant0._Z28sconv_packed_bwd_col_f32_kerPfS_S_iii,"a",@progbits
	.sectionflags	@""
	.align	4
.nv.constant0._Z28sconv_packed_bwd_col_f32_kerPfS_S_iii:
	.zero		932


//--------------------- .nv.constant0._Z28sconv_packed_fwd_col_f32_kerPfS_iii --------------------------
	.section	.nv.constant0._Z28sconv_packed_fwd_col_f32_kerPfS_iii,"a",@progbits
	.sectionflags	@""
	.align	4
.nv.constant0._Z28sconv_packed_fwd_col_f32_kerPfS_iii:
	.zero		924


//--------------------- .nv.constant0._Z28sconv_packed_fwd_row_f32_kerPfS_iii --------------------------
	.section	.nv.constant0._Z28sconv_packed_fwd_row_f32_kerPfS_iii,"a",@progbits
	.sectionflags	@""
	.align	4
.nv.constant0._Z28sconv_packed_fwd_row_f32_kerPfS_iii:
	.zero		924


//--------------------- SYMBOLS --------------------------

	.type		.nv.reservedSmem.offset0,@object
	.size		.nv.reservedSmem.offset0,0x4
	.type		.nv.reservedSmem.cap,@object
	.size		.nv.reservedSmem.cap,0x4
